	.target	sm_100a

	.elftype	@"ET_EXEC"


//--------------------- .note.nv.tkinfo           --------------------------
	.section	.note.nv.tkinfo,"",@"SHT_NOTE"
	.sectionflags	@"SHF_NOTE_NV_TKINFO"
	.tkinfo
        /*0018*/ 	.word	0x00000081
        /*0030*/ 	.string	""
        /*0030*/ 	.string	"ptxas-blackwell"
        /*0030*/ 	.string	"Cuda compilation tools, release 12.9, V12.9.86"
        /*0030*/ 	.string	"Build cuda_12.9.r12.9/compiler.36037853_0"
        /*0030*/ 	.string	"-v  -suppress-debug-info  -lineinfo  -arch sm_100a "



//--------------------- .note.nv.cuver            --------------------------
	.section	.note.nv.cuver,"",@"SHT_NOTE"
	.sectionflags	@"SHF_NOTE_NV_CUVER"
        /*0018*/ 	.short	0x0001
        /*001a*/ 	.short	0x0064
        /*001c*/ 	.short	0x0001
        /*001e*/ 	.short	0x0000
        /*0020*/ 	.short	0x0001
        /*0022*/ 	.short	0x0000


//--------------------- .nv.info                  --------------------------
	.section	.nv.info,"",@"SHT_CUDA_INFO"
	.align	4


	//----- nvinfo : EIATTR_REGCOUNT
	.align		4
        /*0000*/ 	.byte	0x04, 0x2f
        /*0002*/ 	.short	(.L_4 - .L_3)
	.align		4
.L_3:
        /*0004*/ 	.word	index@(gluon_tcgen05)
        /*0008*/ 	.word	0x000000aa


	//----- nvinfo : EIATTR_FRAME_SIZE
	.align		4
.L_4:
        /*000c*/ 	.byte	0x04, 0x11
        /*000e*/ 	.short	(.L_6 - .L_5)
	.align		4
.L_5:
        /*0010*/ 	.word	index@($__internal_2_$__cuda_sm10x_tcgen05_guardrail_trap_unallocated_columns_being_dealloced)
        /*0014*/ 	.word	0x00000000


	//----- nvinfo : EIATTR_FRAME_SIZE
	.align		4
.L_6:
        /*0018*/ 	.byte	0x04, 0x11
        /*001a*/ 	.short	(.L_8 - .L_7)
	.align		4
.L_7:
        /*001c*/ 	.word	index@($__internal_1_$__cuda_sm10x_tcgen05_guardrail_trap_phase_invalid_during_alloc)
        /*0020*/ 	.word	0x00000000


	//----- nvinfo : EIATTR_FRAME_SIZE
	.align		4
.L_8:
        /*0024*/ 	.byte	0x04, 0x11
        /*0026*/ 	.short	(.L_10 - .L_9)
	.align		4
.L_9:
        /*0028*/ 	.word	index@($__internal_0_$__cuda_sm10x_tcgen05_guardrail_trap_col_being_dealloced_not_returned_by_alloc)
        /*002c*/ 	.word	0x00000000


	//----- nvinfo : EIATTR_FRAME_SIZE
	.align		4
.L_10:
        /*0030*/ 	.byte	0x04, 0x11
        /*0032*/ 	.short	(.L_12 - .L_11)
	.align		4
.L_11:
        /*0034*/ 	.word	index@(gluon_tcgen05)
        /*0038*/ 	.word	0x00000000


	//----- nvinfo : EIATTR_MIN_STACK_SIZE
	.align		4
.L_12:
        /*003c*/ 	.byte	0x04, 0x12
        /*003e*/ 	.short	(.L_14 - .L_13)
	.align		4
.L_13:
        /*0040*/ 	.word	index@(gluon_tcgen05)
        /*0044*/ 	.word	0x00000000
.L_14:


//--------------------- .nv.info.gluon_tcgen05    --------------------------
	.section	.nv.info.gluon_tcgen05,"",@"SHT_CUDA_INFO"
	.sectionflags	@""
	.align	4


	//----- nvinfo : EIATTR_CUDA_API_VERSION
	.align		4
        /*0000*/ 	.byte	0x04, 0x37
        /*0002*/ 	.short	(.L_16 - .L_15)
.L_15:
        /*0004*/ 	.word	0x00000081


	//----- nvinfo : EIATTR_KPARAM_INFO
	.align		4
.L_16:
        /*0008*/ 	.byte	0x04, 0x17
        /*000a*/ 	.short	(.L_18 - .L_17)
.L_17:
        /*000c*/ 	.word	0x00000000
        /*0010*/ 	.short	0x000a
        /*0012*/ 	.short	0x0048
        /*0014*/ 	.byte	0x00, 0xf4, 0x21, 0x00


	//----- nvinfo : EIATTR_KPARAM_INFO
	.align		4
.L_18:
        /*0018*/ 	.byte	0x04, 0x17
        /*001a*/ 	.short	(.L_20 - .L_19)
.L_19:
        /*001c*/ 	.word	0x00000000
        /*0020*/ 	.short	0x0009
        /*0022*/ 	.short	0x0040
        /*0024*/ 	.byte	0x00, 0xf4, 0x21, 0x00


	//----- nvinfo : EIATTR_KPARAM_INFO
	.align		4
.L_20:
        /*0028*/ 	.byte	0x04, 0x17
        /*002a*/ 	.short	(.L_22 - .L_21)
.L_21:
        /*002c*/ 	.word	0x00000000
        /*0030*/ 	.short	0x0008
        /*0032*/ 	.short	0x0038
        /*0034*/ 	.byte	0x00, 0xf0, 0x21, 0x00


	//----- nvinfo : EIATTR_KPARAM_INFO
	.align		4
.L_22:
        /*0038*/ 	.byte	0x04, 0x17
        /*003a*/ 	.short	(.L_24 - .L_23)
.L_23:
        /*003c*/ 	.word	0x00000000
        /*0040*/ 	.short	0x0007
        /*0042*/ 	.short	0x0030
        /*0044*/ 	.byte	0x00, 0xf0, 0x21, 0x00


	//----- nvinfo : EIATTR_KPARAM_INFO
	.align		4
.L_24:
        /*0048*/ 	.byte	0x04, 0x17
        /*004a*/ 	.short	(.L_26 - .L_25)
.L_25:
        /*004c*/ 	.word	0x00000000
        /*0050*/ 	.short	0x0006
        /*0052*/ 	.short	0x0028
        /*0054*/ 	.byte	0x00, 0xf0, 0x21, 0x00


	//----- nvinfo : EIATTR_KPARAM_INFO
	.align		4
.L_26:
        /*0058*/ 	.byte	0x04, 0x17
        /*005a*/ 	.short	(.L_28 - .L_27)
.L_27:
        /*005c*/ 	.word	0x00000000
        /*0060*/ 	.short	0x0005
        /*0062*/ 	.short	0x0020
        /*0064*/ 	.byte	0x00, 0xf0, 0x11, 0x00


	//----- nvinfo : EIATTR_KPARAM_INFO
	.align		4
.L_28:
        /*0068*/ 	.byte	0x04, 0x17
        /*006a*/ 	.short	(.L_30 - .L_29)
.L_29:
        /*006c*/ 	.word	0x00000000
        /*0070*/ 	.short	0x0004
        /*0072*/ 	.short	0x001c
        /*0074*/ 	.byte	0x00, 0xf0, 0x11, 0x00


	//----- nvinfo : EIATTR_KPARAM_INFO
	.align		4
.L_30:
        /*0078*/ 	.byte	0x04, 0x17
        /*007a*/ 	.short	(.L_32 - .L_31)
.L_31:
        /*007c*/ 	.word	0x00000000
        /*0080*/ 	.short	0x0003
        /*0082*/ 	.short	0x0018
        /*0084*/ 	.byte	0x00, 0xf0, 0x11, 0x00


	//----- nvinfo : EIATTR_KPARAM_INFO
	.align		4
.L_32:
        /*0088*/ 	.byte	0x04, 0x17
        /*008a*/ 	.short	(.L_34 - .L_33)
.L_33:
        /*008c*/ 	.word	0x00000000
        /*0090*/ 	.short	0x0002
        /*0092*/ 	.short	0x0010
        /*0094*/ 	.byte	0x00, 0xf4, 0x21, 0x00


	//----- nvinfo : EIATTR_KPARAM_INFO
	.align		4
.L_34:
        /*0098*/ 	.byte	0x04, 0x17
        /*009a*/ 	.short	(.L_36 - .L_35)
.L_35:
        /*009c*/ 	.word	0x00000000
        /*00a0*/ 	.short	0x0001
        /*00a2*/ 	.short	0x0008
        /*00a4*/ 	.byte	0x00, 0xf4, 0x21, 0x00


	//----- nvinfo : EIATTR_KPARAM_INFO
	.align		4
.L_36:
        /*00a8*/ 	.byte	0x04, 0x17
        /*00aa*/ 	.short	(.L_38 - .L_37)
.L_37:
        /*00ac*/ 	.word	0x00000000
        /*00b0*/ 	.short	0x0000
        /*00b2*/ 	.short	0x0000
        /*00b4*/ 	.byte	0x00, 0xf4, 0x21, 0x00


	//----- nvinfo : EIATTR_AT_ENTRY_FRAGMENTS
	.align		4
.L_38:
        /*00b8*/ 	.byte	0x04, 0x4f
        /*00ba*/ 	.short	(.L_40 - .L_39)


	//   ....[0]....
.L_39:
        /*00bc*/ 	.word	0x00000004


	//----- nvinfo : EIATTR_RESERVED_SMEM_USED
	.align		4
.L_40:
        /*00c0*/ 	.byte	0x01, 0x41
	.zero		2


	//----- nvinfo : EIATTR_SPARSE_MMA_MASK
	.align		4
        /*00c4*/ 	.byte	0x03, 0x50
        /*00c6*/ 	.short	0x0000


	//----- nvinfo : EIATTR_TCGEN05_1CTA_USED
	.align		4
        /*00c8*/ 	.byte	0x01, 0x51
	.zero		2


	//----- nvinfo : EIATTR_MAXREG_COUNT
	.align		4
        /*00cc*/ 	.byte	0x03, 0x1b
        /*00ce*/ 	.short	0x00ff


	//----- nvinfo : EIATTR_NUM_BARRIERS
	.align		4
        /*00d0*/ 	.byte	0x02, 0x4c
        /*00d2*/ 	.byte	0x01
	.zero		1


	//----- nvinfo : EIATTR_INT_WARP_WIDE_INSTR_OFFSETS
	.align		4
        /*00d4*/ 	.byte	0x04, 0x31
        /*00d6*/ 	.short	(.L_42 - .L_41)


	//   ....[0]....
.L_41:
        /*00d8*/ 	.word	0x00001620


	//   ....[1]....
        /*00dc*/ 	.word	0x00001640


	//   ....[2]....
        /*00e0*/ 	.word	0x000016c0


	//   ....[3]....
        /*00e4*/ 	.word	0x00001ab0


	//   ....[4]....
        /*00e8*/ 	.word	0x00001ac0


	//   ....[5]....
        /*00ec*/ 	.word	0x00001b20


	//   ....[6]....
        /*00f0*/ 	.word	0x00001b30


	//   ....[7]....
        /*00f4*/ 	.word	0x00001ce0


	//   ....[8]....
        /*00f8*/ 	.word	0x00001cf0


	//   ....[9]....
        /*00fc*/ 	.word	0x00001e80


	//   ....[10]....
        /*0100*/ 	.word	0x00001eb0


	//   ....[11]....
        /*0104*/ 	.word	0x00001ed0


	//   ....[12]....
        /*0108*/ 	.word	0x00001f10


	//   ....[13]....
        /*010c*/ 	.word	0x000020b0


	//   ....[14]....
        /*0110*/ 	.word	0x000020c0


	//   ....[15]....
        /*0114*/ 	.word	0x000023c0


	//   ....[16]....
        /*0118*/ 	.word	0x000023d0


	//   ....[17]....
        /*011c*/ 	.word	0x00002fe0


	//   ....[18]....
        /*0120*/ 	.word	0x00003030


	//----- nvinfo : EIATTR_COOP_GROUP_MASK_REGIDS
	.align		4
.L_42:
        /*0124*/ 	.byte	0x04, 0x29
        /*0126*/ 	.short	(.L_44 - .L_43)


	//   ....[0]....
.L_43:
        /*0128*/ 	.word	0xffffffff


	//   ....[1]....
        /*012c*/ 	.word	0xffffffff


	//   ....[2]....
        /*0130*/ 	.word	0xffffffff


	//   ....[3]....
        /*0134*/ 	.word	0xffffffff


	//   ....[4]....
        /*0138*/ 	.word	0xffffffff


	//   ....[5]....
        /*013c*/ 	.word	0xffffffff


	//   ....[6]....
        /*0140*/ 	.word	0xffffffff


	//   ....[7]....
        /*0144*/ 	.word	0xffffffff


	//   ....[8]....
        /*0148*/ 	.word	0xffffffff


	//   ....[9]....
        /*014c*/ 	.word	0xffffffff


	//----- nvinfo : EIATTR_COOP_GROUP_INSTR_OFFSETS
	.align		4
.L_44:
        /*0150*/ 	.byte	0x04, 0x28
        /*0152*/ 	.short	(.L_46 - .L_45)


	//   ....[0]....
.L_45:
        /*0154*/ 	.word	0x00000050


	//   ....[1]....
        /*0158*/ 	.word	0x00000310


	//   ....[2]....
        /*015c*/ 	.word	0x000004f0


	//   ....[3]....
        /*0160*/ 	.word	0x000009a0


	//   ....[4]....
        /*0164*/ 	.word	0x00000ae0


	//   ....[5]....
        /*0168*/ 	.word	0x00000f50


	//   ....[6]....
        /*016c*/ 	.word	0x00001090


	//   ....[7]....
        /*0170*/ 	.word	0x000014e0


	//   ....[8]....
        /*0174*/ 	.word	0x00002e70


	//   ....[9]....
        /*0178*/ 	.word	0x000030e0


	//----- nvinfo : EIATTR_VRC_CTA_INIT_COUNT
	.align		4
.L_46:
        /*017c*/ 	.byte	0x02, 0x4a
        /*017e*/ 	.byte	0x80
	.zero		1


	//----- nvinfo : EIATTR_MBARRIER_INSTR_OFFSETS
	.align		4
        /*0180*/ 	.byte	0x04, 0x39
        /*0182*/ 	.short	(.L_48 - .L_47)


	//   ....[0]....
.L_47:
        /*0184*/ 	.word	0x000016e0
        /*0188*/ 	.word	0x000000ff
        /*018c*/ 	.word	0x0000c000
        /*0190*/ 	.short	0x0100
        /*0192*/ 	.byte	0x08
	.zero		1


	//   ....[1]....
        /*0194*/ 	.word	0x000016f0
        /*0198*/ 	.word	0x000000ff
        /*019c*/ 	.word	0x0000c020
        /*01a0*/ 	.short	0x0100
        /*01a2*/ 	.byte	0x08
	.zero		1


	//   ....[2]....
        /*01a4*/ 	.word	0x000017a0
        /*01a8*/ 	.word	0x000000ff
        /*01ac*/ 	.word	0x0000c008
        /*01b0*/ 	.short	0x0100
        /*01b2*/ 	.byte	0x08
	.zero		1


	//   ....[3]....
        /*01b4*/ 	.word	0x000017b0
        /*01b8*/ 	.word	0x000000ff
        /*01bc*/ 	.word	0x0000c028
        /*01c0*/ 	.short	0x0100
        /*01c2*/ 	.byte	0x08
	.zero		1


	//   ....[4]....
        /*01c4*/ 	.word	0x00001890
        /*01c8*/ 	.word	0x000000ff
        /*01cc*/ 	.word	0x0000c010
        /*01d0*/ 	.short	0x0100
        /*01d2*/ 	.byte	0x08
	.zero		1


	//   ....[5]....
        /*01d4*/ 	.word	0x000018a0
        /*01d8*/ 	.word	0x000000ff
        /*01dc*/ 	.word	0x0000c030
        /*01e0*/ 	.short	0x0100
        /*01e2*/ 	.byte	0x08
	.zero		1


	//   ....[6]....
        /*01e4*/ 	.word	0x000019b0
        /*01e8*/ 	.word	0x000000ff
        /*01ec*/ 	.word	0x0000c018
        /*01f0*/ 	.short	0x0100
        /*01f2*/ 	.byte	0x08
	.zero		1


	//   ....[7]....
        /*01f4*/ 	.word	0x000019c0
        /*01f8*/ 	.word	0x000000ff
        /*01fc*/ 	.word	0x0000c038
        /*0200*/ 	.short	0x0100
        /*0202*/ 	.byte	0x08
	.zero		1


	//   ....[8]....
        /*0204*/ 	.word	0x00001bc0
        /*0208*/ 	.word	0x000000ff
        /*020c*/ 	.word	0x0000c000
        /*0210*/ 	.short	0x010a
        /*0212*/ 	.byte	0x08
	.zero		1


	//   ....[9]....
        /*0214*/ 	.word	0x00001d40
        /*0218*/ 	.word	0x000000ff
        /*021c*/ 	.word	0x0000c020
        /*0220*/ 	.short	0x010a
        /*0222*/ 	.byte	0x08
	.zero		1


	//   ....[10]....
        /*0224*/ 	.word	0x00001f90
        /*0228*/ 	.word	0x000000ff
        /*022c*/ 	.word	0x0000c000
        /*0230*/ 	.short	0x010a
        /*0232*/ 	.byte	0x10
	.zero		1


	//   ....[11]....
        /*0234*/ 	.word	0x00002100
        /*0238*/ 	.word	0x000000ff
        /*023c*/ 	.word	0x0000c020
        /*0240*/ 	.short	0x010a
        /*0242*/ 	.byte	0x10
	.zero		1


	//   ....[12]....
        /*0244*/ 	.word	0x000021d0
        /*0248*/ 	.word	0x000000ff
        /*024c*/ 	.word	0x0000c000
        /*0250*/ 	.short	0x0108
        /*0252*/ 	.byte	0x08
	.zero		1


	//   ....[13]....
        /*0254*/ 	.word	0x000021e0
        /*0258*/ 	.word	0x000000ff
        /*025c*/ 	.word	0x0000c020
        /*0260*/ 	.short	0x0108
        /*0262*/ 	.byte	0x08
	.zero		1


	//   ....[14]....
        /*0264*/ 	.word	0x00002230
        /*0268*/ 	.word	0x000000ff
        /*026c*/ 	.word	0x0000c008
        /*0270*/ 	.short	0x0108
        /*0272*/ 	.byte	0x08
	.zero		1


	//   ....[15]....
        /*0274*/ 	.word	0x00002240
        /*0278*/ 	.word	0x000000ff
        /*027c*/ 	.word	0x0000c028
        /*0280*/ 	.short	0x0108
        /*0282*/ 	.byte	0x08
	.zero		1


	//   ....[16]....
        /*0284*/ 	.word	0x00002290
        /*0288*/ 	.word	0x000000ff
        /*028c*/ 	.word	0x0000c010
        /*0290*/ 	.short	0x0108
        /*0292*/ 	.byte	0x08
	.zero		1


	//   ....[17]....
        /*0294*/ 	.word	0x000022a0
        /*0298*/ 	.word	0x000000ff
        /*029c*/ 	.word	0x0000c030
        /*02a0*/ 	.short	0x0108
        /*02a2*/ 	.byte	0x08
	.zero		1


	//   ....[18]....
        /*02a4*/ 	.word	0x000022f0
        /*02a8*/ 	.word	0x000000ff
        /*02ac*/ 	.word	0x0000c018
        /*02b0*/ 	.short	0x0108
        /*02b2*/ 	.byte	0x08
	.zero		1


	//   ....[19]....
        /*02b4*/ 	.word	0x00002300
        /*02b8*/ 	.word	0x000000ff
        /*02bc*/ 	.word	0x0000c038
        /*02c0*/ 	.short	0x0108
        /*02c2*/ 	.byte	0x08
	.zero		1


	//   ....[20]....
        /*02c4*/ 	.word	0x00003100
        /*02c8*/ 	.word	0x000000ff
        /*02cc*/ 	.word	0x0000c000
        /*02d0*/ 	.short	0x010a
        /*02d2*/ 	.byte	0x08
	.zero		1


	//   ....[21]....
        /*02d4*/ 	.word	0x00003130
        /*02d8*/ 	.word	0x000000ff
        /*02dc*/ 	.word	0x0000c020
        /*02e0*/ 	.short	0x010a
        /*02e2*/ 	.byte	0x08
	.zero		1


	//   ....[22]....
        /*02e4*/ 	.word	0x00003160
        /*02e8*/ 	.word	0x000000ff
        /*02ec*/ 	.word	0x0000c000
        /*02f0*/ 	.short	0x010a
        /*02f2*/ 	.byte	0x10
	.zero		1


	//   ....[23]....
        /*02f4*/ 	.word	0x00003190
        /*02f8*/ 	.word	0x000000ff
        /*02fc*/ 	.word	0x0000c020
        /*0300*/ 	.short	0x010a
        /*0302*/ 	.byte	0x10
	.zero		1


	//----- nvinfo : EIATTR_NUM_MBARRIERS
	.align		4
.L_48:
        /*0304*/ 	.byte	0x03, 0x38
        /*0306*/ 	.short	0x0008


	//----- nvinfo : EIATTR_EXIT_INSTR_OFFSETS
	.align		4
        /*0308*/ 	.byte	0x04, 0x1c
        /*030a*/ 	.short	(.L_50 - .L_49)


	//   ....[0]....
.L_49:
        /*030c*/ 	.word	0x000030f0


	//----- nvinfo : EIATTR_REQNTID
	.align		4
.L_50:
        /*0310*/ 	.byte	0x04, 0x10
        /*0312*/ 	.short	(.L_52 - .L_51)
.L_51:
        /*0314*/ 	.word	0x00000080
        /*0318*/ 	.word	0x00000001
        /*031c*/ 	.word	0x00000001


	//----- nvinfo : EIATTR_CRS_STACK_SIZE
	.align		4
.L_52:
        /*0320*/ 	.byte	0x04, 0x1e
        /*0322*/ 	.short	(.L_54 - .L_53)
.L_53:
        /*0324*/ 	.word	0x00000000


	//----- nvinfo : EIATTR_CBANK_PARAM_SIZE
	.align		4
.L_54:
        /*0328*/ 	.byte	0x03, 0x19
        /*032a*/ 	.short	0x0050


	//----- nvinfo : EIATTR_PARAM_CBANK
	.align		4
        /*032c*/ 	.byte	0x04, 0x0a
        /*032e*/ 	.short	(.L_56 - .L_55)
	.align		4
.L_55:
        /*0330*/ 	.word	index@(.nv.constant0.gluon_tcgen05)
        /*0334*/ 	.short	0x0380
        /*0336*/ 	.short	0x0050


	//----- nvinfo : EIATTR_SW_WAR
	.align		4
.L_56:
        /*0338*/ 	.byte	0x04, 0x36
        /*033a*/ 	.short	(.L_58 - .L_57)
.L_57:
        /*033c*/ 	.word	0x00000008
.L_58:


//--------------------- .nv.compat                --------------------------
	.section	.nv.compat,"",@"SHT_CUDA_COMPAT_INFO"
	.align	4
        /*0000*/ 	.byte	0x02, 0x02, 0x02, 0x00, 0x02, 0x05, 0x05, 0x00, 0x02, 0x03, 0x03, 0x00, 0x02, 0x06, 0x01, 0x00


//--------------------- .nv.callgraph             --------------------------
	.section	.nv.callgraph,"",@"SHT_CUDA_CALLGRAPH"
	.align	4
	.sectionentsize	8
	.align		4
        /*0000*/ 	.word	0x00000000
	.align		4
        /*0004*/ 	.word	0xffffffff
	.align		4
        /*0008*/ 	.word	0x00000000
	.align		4
        /*000c*/ 	.word	0xfffffffe
	.align		4
        /*0010*/ 	.word	0x00000000
	.align		4
        /*0014*/ 	.word	0xfffffffd
	.align		4
        /*0018*/ 	.word	0x00000000
	.align		4
        /*001c*/ 	.word	0xfffffffc


//--------------------- .text.gluon_tcgen05       --------------------------
	.section	.text.gluon_tcgen05,"ax",@progbits
	.align	128
        .global         gluon_tcgen05
        .type           gluon_tcgen05,@function
        .size           gluon_tcgen05,(.L_x_85 - gluon_tcgen05)
        .other          gluon_tcgen05,@"STO_CUDA_ENTRY STV_DEFAULT"
gluon_tcgen05:
.text.gluon_tcgen05:
[----:B------:R-:W1:Y:S01]  /*0000*/  LDC R1, c[0x0][0x37c] ;  /* 0x0000df00ff017b82 */ /* 0x000e620000000800 */
[----:B------:R-:W2:Y:S02]  /*0010*/  S2R R0, SR_TID.X ;  /* 0x0000000000007919 */ /* 0x000ea40000002100 */
[----:B--2---:R-:W-:-:S13]  /*0020*/  ISETP.GE.U32.AND P2, PT, R0, 0x20, PT ;  /* 0x000000200000780c */ /* 0x004fda0003f46070 */
[----:B------:R-:W-:Y:S05]  /*0030*/  @P2 BRA `(.L_x_0) ;  /* 0x0000000000b82947 */ /* 0x000fea0003800000 */
[----:B------:R-:W2:Y:S01]  /*0040*/  S2UR UR6, SR_CgaCtaId ;  /* 0x00000000000679c3 */ /* 0x000ea20000008800 */
[----:B------:R-:W-:Y:S01]  /*0050*/  NOP ;  /* 0x0000000000007918 */ /* 0x000fe20000000000 */
[----:B------:R-:W-:Y:S02]  /*0060*/  UMOV UR4, 0x40 ;  /* 0x0000004000047882 */ /* 0x000fe40000000000 */
[----:B--2---:R-:W-:-:S09]  /*0070*/  ULEA UR4, UR6, UR4, 0x18 ;  /* 0x0000000406047291 */ /* 0x004fd2000f8ec0ff */
[----:B------:R-:W2:Y:S01]  /*0080*/  LDS.U8 R2, [UR4] ;  /* 0x00000004ff027984 */ /* 0x000ea20008000000 */
[----:B------:R-:W-:Y:S02]  /*0090*/  UMOV UR4, 0x400 ;  /* 0x0000040000047882 */ /* 0x000fe40000000000 */
[----:B------:R-:W-:Y:S01]  /*00a0*/  ULEA UR4, UR6, UR4, 0x18 ;  /* 0x0000000406047291 */ /* 0x000fe2000f8ec0ff */
[----:B--2---:R-:W-:-:S13]  /*00b0*/  ISETP.NE.AND P0, PT, R2, RZ, PT ;  /* 0x000000ff0200720c */ /* 0x004fda0003f05270 */
[----:B------:R-:W-:Y:S05]  /*00c0*/  @P0 BRA `(.L_x_1) ;  /* 0x00000000007c0947 */ /* 0x000fea0003800000 */
[----:B------:R-:W-:-:S13]  /*00d0*/  ELECT P0, URZ, PT ;  /* 0x0000000000ff782f */ /* 0x000fda0003800000 */
[----:B------:R-:W-:Y:S05]  /*00e0*/  @!P0 BRA `(.L_x_2) ;  /* 0x0000000000848947 */ /* 0x000fea0003800000 */
[----:B------:R-:W-:Y:S01]  /*00f0*/  UMOV UR5, 0x8 ;  /* 0x0000000800057882 */ /* 0x000fe20000000000 */
[----:B------:R-:W-:Y:S02]  /*0100*/  IMAD.MOV.U32 R5, RZ, RZ, 0x1 ;  /* 0x00000001ff057424 */ /* 0x000fe400078e00ff */
[----:B------:R-:W-:Y:S02]  /*0110*/  IMAD.MOV.U32 R3, RZ, RZ, 0xff ;  /* 0x000000ffff037424 */ /* 0x000fe400078e00ff */
[----:B------:R-:W-:Y:S04]  /*0120*/  DEPBAR.LE SB2, 0x36 ;  /* 0x0000ad800000791a */ /* 0x000fe80000000000 */
[----:B------:R-:W2:Y:S02]  /*0130*/  UTCATOMSWS.FIND_AND_SET.ALIGN UP0, UR5, UR5 ;  /* 0x00000005000575e3 */ /* 0x000ea40008000800 */
[----:B--2---:R-:W-:-:S04]  /*0140*/  PLOP3.LUT P0, PT, PT, PT, UP0, 0x80, 0x8 ;  /* 0x000000000008781c */ /* 0x004fc80003f0f008 */
[----:B------:R-:W-:-:S04]  /*0150*/  SEL R2, RZ, 0xffffffff, !P0 ;  /* 0xffffffffff027807 */ /* 0x000fc80004000000 */
[----:B------:R-:W-:Y:S01]  /*0160*/  ISETP.NE.AND P0, PT, R2, RZ, PT ;  /* 0x000000ff0200720c */ /* 0x000fe20003f05270 */
[----:B------:R-:W-:-:S12]  /*0170*/  IMAD.U32 R2, RZ, RZ, UR5 ;  /* 0x00000005ff027e24 */ /* 0x000fd8000f8e00ff */
[----:B------:R-:W-:Y:S05]  /*0180*/  @P0 BRA `(.L_x_3) ;  /* 0x0000000000240947 */ /* 0x000fea0003800000 */
.L_x_4:
[----:B------:R-:W-:Y:S05]  /*0190*/  NANOSLEEP 0x64 ;  /* 0x000000640000795d */ /* 0x000fea0003800000 */
[----:B------:R-:W-:-:S05]  /*01a0*/  UMOV UR5, 0x8 ;  /* 0x0000000800057882 */ /* 0x000fca0000000000 */
[----:B------:R-:W-:Y:S04]  /*01b0*/  DEPBAR.LE SB2, 0x36 ;  /* 0x0000ad800000791a */ /* 0x000fe80000000000 */
[----:B------:R-:W2:Y:S02]  /*01c0*/  UTCATOMSWS.FIND_AND_SET.ALIGN UP0, UR5, UR5 ;  /* 0x00000005000575e3 */ /* 0x000ea40008000800 */
[----:B--2---:R-:W-:-:S04]  /*01d0*/  PLOP3.LUT P0, PT, PT, PT, UP0, 0x80, 0x8 ;  /* 0x000000000008781c */ /* 0x004fc80003f0f008 */
[----:B------:R-:W-:-:S04]  /*01e0*/  SEL R2, RZ, 0xffffffff, !P0 ;  /* 0xffffffffff027807 */ /* 0x000fc80004000000 */
[----:B------:R-:W-:Y:S01]  /*01f0*/  ISETP.NE.AND P0, PT, R2, RZ, PT ;  /* 0x000000ff0200720c */ /* 0x000fe20003f05270 */
[----:B------:R-:W-:-:S12]  /*0200*/  IMAD.U32 R2, RZ, RZ, UR5 ;  /* 0x00000005ff027e24 */ /* 0x000fd8000f8e00ff */
[----:B------:R-:W-:Y:S05]  /*0210*/  @!P0 BRA `(.L_x_4) ;  /* 0xfffffffc00dc8947 */ /* 0x000fea000383ffff */
.L_x_3:
[C---:B------:R-:W-:Y:S01]  /*0220*/  VIADD R4, R2.reuse, 0x10 ;  /* 0x0000001002047836 */ /* 0x040fe20000000000 */
[----:B------:R-:W-:Y:S01]  /*0230*/  UMOV UR5, 0x50 ;  /* 0x0000005000057882 */ /* 0x000fe20000000000 */
[----:B------:R-:W-:Y:S01]  /*0240*/  SHF.L.U32 R3, R3, R2, RZ ;  /* 0x0000000203037219 */ /* 0x000fe200000006ff */
[----:B------:R-:W-:Y:S01]  /*0250*/  ULEA UR5, UR6, UR5, 0x18 ;  /* 0x0000000506057291 */ /* 0x000fe2000f8ec0ff */
[----:B------:R-:W-:Y:S01]  /*0260*/  IMAD.SHL.U32 R2, R2, 0x20, RZ ;  /* 0x0000002002027824 */ /* 0x000fe200078e00ff */
[----:B------:R-:W-:-:S04]  /*0270*/  SHF.L.U32 R4, R5, R4, RZ ;  /* 0x0000000405047219 */ /* 0x000fc800000006ff */
[----:B------:R-:W-:-:S05]  /*0280*/  LOP3.LUT R3, R4, R3, RZ, 0xfc, !PT ;  /* 0x0000000304037212 */ /* 0x000fca00078efcff */
[----:B------:R2:W-:Y:S04]  /*0290*/  ATOMS.OR RZ, [UR5], R3 ;  /* 0x00000003ffff798c */ /* 0x0005e8000b000005 */
[----:B------:R2:W-:Y:S01]  /*02a0*/  STS [UR4], R2 ;  /* 0x00000002ff007988 */ /* 0x0005e20008000804 */
[----:B------:R-:W-:Y:S05]  /*02b0*/  BRA `(.L_x_2) ;  /* 0x0000000000107947 */ /* 0x000fea0003800000 */
.L_x_1:
[----:B------:R-:W-:Y:S01]  /*02c0*/  IMAD.MOV.U32 R3, RZ, RZ, -0x1 ;  /* 0xffffffffff037424 */ /* 0x000fe200078e00ff */
[----:B------:R-:W-:-:S04]  /*02d0*/  MOV R2, 0x300 ;  /* 0x0000030000027802 */ /* 0x000fc80000000f00 */
[----:B------:R2:W-:Y:S03]  /*02e0*/  STS [UR4], R3 ;  /* 0x00000003ff007988 */ /* 0x0005e60008000804 */
[----:B-12---:R-:W-:Y:S05]  /*02f0*/  CALL.REL.NOINC `($__internal_1_$__cuda_sm10x_tcgen05_guardrail_trap_phase_invalid_during_alloc) ;  /* 0x0000002c00bc7944 */ /* 0x006fea0003c00000 */
.L_x_2:
[----:B------:R-:W-:Y:S05]  /*0300*/  WARPSYNC.ALL ;  /* 0x0000000000007948 */ /* 0x000fea0003800000 */
[----:B------:R-:W-:Y:S01]  /*0310*/  NOP ;  /* 0x0000000000007918 */ /* 0x000fe20000000000 */
.L_x_0:
[----:B------:R-:W3:Y:S08]  /*0320*/  S2UR UR4, SR_CgaCtaId ;  /* 0x00000000000479c3 */ /* 0x000ef00000008800 */
[----:B------:R-:W-:Y:S01]  /*0330*/  BAR.SYNC.DEFER_BLOCKING 0x0 ;  /* 0x0000000000007b1d */ /* 0x000fe20000010000 */
[----:B--2---:R-:W-:-:S05]  /*0340*/  LOP3.LUT R2, R0, 0x7f, RZ, 0xc0, !PT ;  /* 0x0000007f00027812 */ /* 0x004fca00078ec0ff */
[----:B------:R-:W-:Y:S02]  /*0350*/  UMOV UR8, 0x400 ;  /* 0x0000040000087882 */ /* 0x000fe40000000000 */
[----:B------:R-:W2:Y:S08]  /*0360*/  LDC R12, c[0x0][0x3a0] ;  /* 0x0000e800ff0c7b82 */ /* 0x000eb00000000800 */
[----:B------:R-:W4:Y:S01]  /*0370*/  S2UR UR9, SR_CTAID.Y ;  /* 0x00000000000979c3 */ /* 0x000f220000002600 */
[----:B---3--:R-:W-:-:S09]  /*0380*/  ULEA UR8, UR4, UR8, 0x18 ;  /* 0x0000000804087291 */ /* 0x008fd2000f8ec0ff */
[----:B------:R-:W3:Y:S01]  /*0390*/  LDS R4, [UR8] ;  /* 0x00000008ff047984 */ /* 0x000ee20008000800 */
[----:B------:R-:W-:Y:S06]  /*03a0*/  BAR.SYNC.DEFER_BLOCKING 0x0 ;  /* 0x0000000000007b1d */ /* 0x000fec0000010000 */
[----:B------:R-:W-:Y:S05]  /*03b0*/  @P2 BRA `(.L_x_5) ;  /* 0x0000000000182947 */ /* 0x000fea0003800000 */
[----:B------:R-:W-:Y:S01]  /*03c0*/  ELECT P0, URZ, PT ;  /* 0x0000000000ff782f */ /* 0x000fe20003800000 */
[----:B------:R-:W-:Y:S01]  /*03d0*/  IMAD.MOV.U32 R3, RZ, RZ, 0x1 ;  /* 0x00000001ff037424 */ /* 0x000fe200078e00ff */
[----:B------:R-:W-:Y:S01]  /*03e0*/  UMOV UR5, 0x40 ;  /* 0x0000004000057882 */ /* 0x000fe20000000000 */
[----:B------:R-:W-:Y:S01]  /*03f0*/  UVIRTCOUNT.DEALLOC.SMPOOL 0x80 ;  /* 0x000000800000784c */ /* 0x000fe20000000000 */
[----:B------:R-:W-:-:S09]  /*0400*/  ULEA UR5, UR4, UR5, 0x18 ;  /* 0x0000000504057291 */ /* 0x000fd2000f8ec0ff */
[----:B------:R5:W-:Y:S03]  /*0410*/  @P0 STS.U8 [UR5], R3 ;  /* 0x00000003ff000988 */ /* 0x000be60008000005 */
.L_x_5:
[----:B------:R-:W5:Y:S01]  /*0420*/  S2UR UR4, SR_CTAID.Z ;  /* 0x00000000000479c3 */ /* 0x000f620000002700 */
[----:B------:R-:W4:Y:S01]  /*0430*/  LDCU UR5, c[0x0][0x370] ;  /* 0x00006e00ff0577ac */ /* 0x000f220008000800 */
[----:B------:R-:W-:Y:S01]  /*0440*/  ISETP.GE.U32.AND P0, PT, R2, 0x20, PT ;  /* 0x000000200200780c */ /* 0x000fe20003f06070 */
[----:B--2---:R-:W-:Y:S01]  /*0450*/  VIADD R6, R12, 0xffffffff ;  /* 0xffffffff0c067836 */ /* 0x004fe20000000000 */
[C---:B------:R-:W-:Y:S01]  /*0460*/  ISETP.NE.U32.AND P3, PT, R2.reuse, RZ, PT ;  /* 0x000000ff0200720c */ /* 0x040fe20003f65070 */
[----:B------:R-:W5:Y:S02]  /*0470*/  LDCU UR6, c[0x0][0x374] ;  /* 0x00006e80ff0677ac */ /* 0x000f640008000800 */
[----:B-----5:R-:W-:Y:S01]  /*0480*/  LEA R3, R2, UR8, 0x2 ;  /* 0x0000000802037c11 */ /* 0x020fe2000f8e10ff */
[----:B------:R-:W-:Y:S01]  /*0490*/  BSSY.RECONVERGENT B0, `(.L_x_6) ;  /* 0x0000015000007945 */ /* 0x000fe20003800200 */
[----:B------:R-:W4:Y:S01]  /*04a0*/  S2UR UR13, SR_CTAID.X ;  /* 0x00000000000d79c3 */ /* 0x000f220000002500 */
[----:B------:R-:W2:Y:S01]  /*04b0*/  LDCU.64 UR10, c[0x0][0x3c0] ;  /* 0x00007800ff0a77ac */ /* 0x000ea20008000a00 */
[----:B---3--:R-:W-:-:S04]  /*04c0*/  R2UR UR24, R4 ;  /* 0x00000000041872ca */ /* 0x008fc800000e0000 */
[----:B------:R3:W-:Y:S02]  /*04d0*/  @!P0 STS [R3], RZ ;  /* 0x000000ff03008388 */ /* 0x0007e40000000800 */
[----:B------:R-:W5:Y:S01]  /*04e0*/  LDC R7, c[0x0][0x398] ;  /* 0x0000e600ff077b82 */ /* 0x000f620000000800 */
[----:B------:R-:W-:Y:S01]  /*04f0*/  NOP ;  /* 0x0000000000007918 */ /* 0x000fe20000000000 */
[----:B------:R3:W-:Y:S01]  /*0500*/  @!P3 STS [UR8+0x20], R6 ;  /* 0x00002006ff00b988 */ /* 0x0007e20008000808 */
[----:B----4-:R-:W-:-:S04]  /*0510*/  UIMAD UR4, UR4, UR6, UR9 ;  /* 0x00000006040472a4 */ /* 0x010fc8000f8e0209 */
[----:B------:R-:W-:-:S04]  /*0520*/  UIMAD UR4, UR4, UR5, UR13 ;  /* 0x00000005040472a4 */ /* 0x000fc8000f8e020d */
[----:B------:R-:W-:-:S04]  /*0530*/  UIMAD UR4, UR4, 0x180, URZ ;  /* 0x00000180040478a4 */ /* 0x000fc8000f8e02ff */
[----:B--2---:R-:W-:Y:S01]  /*0540*/  UIADD3 UR20, UP0, UPT, UR4, UR10, URZ ;  /* 0x0000000a04147290 */ /* 0x004fe2000ff1e0ff */
[----:B-----5:R-:W-:-:S03]  /*0550*/  VIADD R7, R7, 0xffffffff ;  /* 0xffffffff07077836 */ /* 0x020fc60000000000 */
[----:B------:R-:W-:Y:S01]  /*0560*/  ULEA.HI.X.SX32 UR21, UR4, UR11, 0x1, UP0 ;  /* 0x0000000b04157291 */ /* 0x000fe200080f0eff */
[----:B---3--:R-:W-:Y:S11]  /*0570*/  @P3 BRA `(.L_x_7) ;  /* 0x0000000000183947 */ /* 0x008ff60003800000 */
[----:B------:R-:W2:Y:S01]  /*0580*/  LDS R4, [UR8+0x8] ;  /* 0x00000808ff047984 */ /* 0x000ea20008000800 */
[----:B------:R-:W3:Y:S01]  /*0590*/  LDC.64 R8, c[0x0][0x380] ;  /* 0x0000e000ff087b82 */ /* 0x000ee20000000a00 */
[----:B------:R-:W-:Y:S02]  /*05a0*/  IMAD.MOV.U32 R5, RZ, RZ, 0x70 ;  /* 0x00000070ff057424 */ /* 0x000fe400078e00ff */
[----:B---3--:R3:W-:Y:S03]  /*05b0*/  STS.64 [UR8], R8 ;  /* 0x00000008ff007988 */ /* 0x0087e60008000a08 */
[----:B--2---:R-:W-:-:S05]  /*05c0*/  LOP3.LUT R4, R4, 0x10, R5, 0xd8, !PT ;  /* 0x0000001004047812 */ /* 0x004fca00078ed805 */
[----:B------:R3:W-:Y:S02]  /*05d0*/  STS [UR8+0x8], R4 ;  /* 0x00000804ff007988 */ /* 0x0007e40008000808 */
.L_x_7:
[----:B------:R-:W-:Y:S05]  /*05e0*/  BSYNC.RECONVERGENT B0 ;  /* 0x0000000000007941 */ /* 0x000fea0003800200 */
.L_x_6:
[----:B------:R-:W-:Y:S04]  /*05f0*/  BSSY.RECONVERGENT B0, `(.L_x_8) ;  /* 0x000000a000007945 */ /* 0x000fe80003800200 */
[----:B------:R-:W-:Y:S05]  /*0600*/  @P3 BRA `(.L_x_9) ;  /* 0x0000000000203947 */ /* 0x000fea0003800000 */
[----:B---3--:R-:W2:Y:S01]  /*0610*/  LDS R4, [UR8+0x34] ;  /* 0x00003408ff047984 */ /* 0x008ea20008000800 */
[----:B------:R-:W-:Y:S02]  /*0620*/  IMAD.MOV.U32 R5, RZ, RZ, 0x1f000000 ;  /* 0x1f000000ff057424 */ /* 0x000fe400078e00ff */
[----:B------:R-:W-:Y:S01]  /*0630*/  @!P3 IMAD.MOV.U32 R8, RZ, RZ, 0x7f ;  /* 0x0000007fff08b424 */ /* 0x000fe200078e00ff */
[----:B------:R-:W3:Y:S02]  /*0640*/  @!P3 LDS R9, [UR8+0x38] ;  /* 0x00003808ff09b984 */ /* 0x000ee40008000800 */
[----:B--2---:R-:W-:Y:S02]  /*0650*/  LOP3.LUT R4, R4, 0xff000000, R5, 0xb8, !PT ;  /* 0xff00000004047812 */ /* 0x004fe400078eb805 */
[----:B---3--:R-:W-:-:S03]  /*0660*/  @!P3 LOP3.LUT R5, R9, 0xff, R8, 0xb8, !PT ;  /* 0x000000ff0905b812 */ /* 0x008fc600078eb808 */
[----:B------:R2:W-:Y:S04]  /*0670*/  STS [UR8+0x34], R4 ;  /* 0x00003404ff007988 */ /* 0x0005e80008000808 */
[----:B------:R2:W-:Y:S02]  /*0680*/  @!P3 STS [UR8+0x38], R5 ;  /* 0x00003805ff00b988 */ /* 0x0005e40008000808 */
.L_x_9:
[----:B------:R-:W-:Y:S05]  /*0690*/  BSYNC.RECONVERGENT B0 ;  /* 0x0000000000007941 */ /* 0x000fea0003800200 */
.L_x_8:
[----:B------:R-:W-:Y:S04]  /*06a0*/  BSSY.RECONVERGENT B0, `(.L_x_10) ;  /* 0x000000a000007945 */ /* 0x000fe80003800200 */
[----:B------:R-:W-:Y:S05]  /*06b0*/  @P3 BRA `(.L_x_11) ;  /* 0x0000000000203947 */ /* 0x000fea0003800000 */
[----:B--23--:R-:W2:Y:S01]  /*06c0*/  LDS R4, [UR8+0x1c] ;  /* 0x00001c08ff047984 */ /* 0x00cea20008000800 */
[----:B------:R-:W3:Y:S03]  /*06d0*/  LDC.64 R10, c[0x0][0x3a8] ;  /* 0x0000ea00ff0a7b82 */ /* 0x000ee60000000a00 */
[----:B------:R4:W-:Y:S01]  /*06e0*/  STS [UR8+0x24], R7 ;  /* 0x00002407ff007988 */ /* 0x0009e20008000808 */
[--C-:B---3--:R-:W-:Y:S02]  /*06f0*/  SHF.R.U32.HI R9, RZ, 0x4, R11.reuse ;  /* 0x00000004ff097819 */ /* 0x108fe4000001160b */
[----:B------:R-:W-:-:S05]  /*0700*/  SHF.R.U64 R5, R10, 0x4, R11 ;  /* 0x000000040a057819 */ /* 0x000fca000000120b */
[----:B------:R4:W-:Y:S01]  /*0710*/  STS [UR8+0xc], R5 ;  /* 0x00000c05ff007988 */ /* 0x0009e20008000808 */
[----:B--2---:R-:W-:-:S05]  /*0720*/  LOP3.LUT R4, R4, 0xf, R9, 0xb8, !PT ;  /* 0x0000000f04047812 */ /* 0x004fca00078eb809 */
[----:B------:R4:W-:Y:S02]  /*0730*/  STS [UR8+0x1c], R4 ;  /* 0x00001c04ff007988 */ /* 0x0009e40008000808 */
.L_x_11:
[----:B------:R-:W-:Y:S05]  /*0740*/  BSYNC.RECONVERGENT B0 ;  /* 0x0000000000007941 */ /* 0x000fea0003800200 */
.L_x_10:
[----:B------:R-:W-:Y:S04]  /*0750*/  BSSY.RECONVERGENT B1, `(.L_x_12) ;  /* 0x000001d000017945 */ /* 0x000fe80003800200 */
[----:B------:R-:W-:Y:S04]  /*0760*/  BSSY.RELIABLE B0, `(.L_x_13) ;  /* 0x0000018000007945 */ /* 0x000fe80003800100 */
[----:B------:R-:W-:Y:S05]  /*0770*/  @P3 BRA `(.L_x_14) ;  /* 0x00000000001c3947 */ /* 0x000fea0003800000 */
[----:B--234-:R-:W2:Y:S02]  /*0780*/  LDS R4, [UR8+0x34] ;  /* 0x00003408ff047984 */ /* 0x01cea40008000800 */
[----:B--2---:R-:W-:-:S05]  /*0790*/  LOP3.LUT R4, R4, 0x7, RZ, 0xb8, !PT ;  /* 0x0000000704047812 */ /* 0x004fca00078eb8ff */
[----:B------:R2:W-:Y:S01]  /*07a0*/  STS [UR8+0x34], R4 ;  /* 0x00003404ff007988 */ /* 0x0005e20008000808 */
[----:B------:R-:W-:Y:S05]  /*07b0*/  @P3 BRA `(.L_x_15) ;  /* 0x00000000001c3947 */ /* 0x000fea0003800000 */
[----:B--2---:R-:W2:Y:S02]  /*07c0*/  LDS R4, [UR8+0x34] ;  /* 0x00003408ff047984 */ /* 0x004ea40008000800 */
[----:B--2---:R-:W-:-:S05]  /*07d0*/  LOP3.LUT R4, R4, 0x38, RZ, 0xb8, !PT ;  /* 0x0000003804047812 */ /* 0x004fca00078eb8ff */
[----:B------:R5:W-:Y:S02]  /*07e0*/  STS [UR8+0x34], R4 ;  /* 0x00003404ff007988 */ /* 0x000be40008000808 */
.L_x_14:
[----:B------:R-:W-:Y:S05]  /*07f0*/  @P3 BRA `(.L_x_16) ;  /* 0x00000000001c3947 */ /* 0x000fea0003800000 */
[----:B--2345:R-:W2:Y:S02]  /*0800*/  LDS R4, [UR8+0x8] ;  /* 0x00000808ff047984 */ /* 0x03cea40008000800 */
[----:B--2---:R-:W-:-:S05]  /*0810*/  LOP3.LUT R4, R4, 0x780, RZ, 0xb8, !PT ;  /* 0x0000078004047812 */ /* 0x004fca00078eb8ff */
[----:B------:R3:W-:Y:S02]  /*0820*/  STS [UR8+0x8], R4 ;  /* 0x00000804ff007988 */ /* 0x0007e40008000808 */
.L_x_15:
[----:B------:R-:W-:Y:S05]  /*0830*/  @P3 BRA `(.L_x_17) ;  /* 0x0000000000283947 */ /* 0x000fea0003800000 */
[----:B--23--:R-:W2:Y:S02]  /*0840*/  LDS R4, [UR8+0x8] ;  /* 0x00000808ff047984 */ /* 0x00cea40008000800 */
[----:B--2---:R-:W-:-:S05]  /*0850*/  LOP3.LUT R4, R4, 0x1800, RZ, 0xb8, !PT ;  /* 0x0000180004047812 */ /* 0x004fca00078eb8ff */
[----:B------:R2:W-:Y:S02]  /*0860*/  STS [UR8+0x8], R4 ;  /* 0x00000804ff007988 */ /* 0x0005e40008000808 */
.L_x_16:
[----:B------:R-:W-:Y:S05]  /*0870*/  @P3 BREAK.RELIABLE B0 ;  /* 0x0000000000003942 */ /* 0x000fea0003800100 */
[----:B------:R-:W-:Y:S05]  /*0880*/  @P3 BRA `(.L_x_18) ;  /* 0x0000000000243947 */ /* 0x000fea0003800000 */
[----:B--2-4-:R-:W2:Y:S01]  /*0890*/  LDS R5, [UR8+0x8] ;  /* 0x00000808ff057984 */ /* 0x014ea20008000800 */
[----:B---3-5:R-:W-:-:S05]  /*08a0*/  IMAD.MOV.U32 R4, RZ, RZ, 0x6000 ;  /* 0x00006000ff047424 */ /* 0x028fca00078e00ff */
[----:B--2---:R-:W-:-:S04]  /*08b0*/  LOP3.LUT R4, R5, 0x2000, R4, 0xd8, !PT ;  /* 0x0000200005047812 */ /* 0x004fc800078ed804 */
[----:B------:R-:W-:-:S05]  /*08c0*/  LOP3.LUT R4, R4, 0x400000, RZ, 0xb8, !PT ;  /* 0x0040000004047812 */ /* 0x000fca00078eb8ff */
[----:B------:R4:W-:Y:S02]  /*08d0*/  STS [UR8+0x8], R4 ;  /* 0x00000804ff007988 */ /* 0x0009e40008000808 */
.L_x_17:
[----:B------:R-:W-:Y:S05]  /*08e0*/  BSYNC.RELIABLE B0 ;  /* 0x0000000000007941 */ /* 0x000fea0003800100 */
.L_x_13:
[----:B--234-:R-:W2:Y:S02]  /*08f0*/  @!P3 LDS R4, [UR8+0x8] ;  /* 0x00000808ff04b984 */ /* 0x01cea40008000800 */
[----:B--2---:R-:W-:-:S05]  /*0900*/  @!P3 LOP3.LUT R4, R4, 0x8000, RZ, 0xb8, !PT ;  /* 0x000080000404b812 */ /* 0x004fca00078eb8ff */
[----:B------:R2:W-:Y:S02]  /*0910*/  @!P3 STS [UR8+0x8], R4 ;  /* 0x00000804ff00b988 */ /* 0x0005e40008000808 */
.L_x_18:
[----:B------:R-:W-:Y:S05]  /*0920*/  BSYNC.RECONVERGENT B1 ;  /* 0x0000000000017941 */ /* 0x000fea0003800200 */
.L_x_12:
[----:B------:R-:W-:Y:S05]  /*0930*/  WARPSYNC.ALL ;  /* 0x0000000000007948 */ /* 0x000fea0003800000 */
[----:B------:R-:W-:Y:S01]  /*0940*/  NOP ;  /* 0x0000000000007918 */ /* 0x000fe20000000000 */
[----:B---3--:R-:W3:Y:S02]  /*0950*/  LDC R8, c[0x0][0x39c] ;  /* 0x0000e700ff087b82 */ /* 0x008ee40000000800 */
[----:B---3--:R-:W-:Y:S01]  /*0960*/  VIADD R8, R8, 0xffffffff ;  /* 0xffffffff08087836 */ /* 0x008fe20000000000 */
[----:B------:R-:W-:Y:S06]  /*0970*/  @P0 BRA `(.L_x_19) ;  /* 0x0000000000300947 */ /* 0x000fec0003800000 */
[----:B--2-45:R-:W2:Y:S01]  /*0980*/  S2R R4, SR_LANEID ;  /* 0x0000000000047919 */ /* 0x034ea20000000000 */
[----:B------:R-:W-:Y:S05]  /*0990*/  WARPSYNC.ALL ;  /* 0x0000000000007948 */ /* 0x000fea0003800000 */
[----:B------:R-:W-:Y:S01]  /*09a0*/  NOP ;  /* 0x0000000000007918 */ /* 0x000fe20000000000 */
[----:B--2---:R-:W-:-:S05]  /*09b0*/  IMAD.SHL.U32 R9, R4, 0x4, RZ ;  /* 0x0000000404097824 */ /* 0x004fca00078e00ff */
[----:B------:R-:W2:Y:S01]  /*09c0*/  LDS R11, [R9+UR8] ;  /* 0x00000008090b7984 */ /* 0x000ea20008000800 */
[----:B------:R-:W-:-:S05]  /*09d0*/  IADD3 R4, P1, PT, R9, UR20, RZ ;  /* 0x0000001409047c10 */ /* 0x000fca000ff3e0ff */
[----:B------:R-:W-:-:S05]  /*09e0*/  IMAD.X R5, RZ, RZ, UR21, P1 ;  /* 0x00000015ff057e24 */ /* 0x000fca00088e06ff */
[----:B--2---:R3:W2:Y:S01]  /*09f0*/  ATOMG.E.EXCH.STRONG.GPU PT, RZ, [R4], R11 ;  /* 0x0000000b04ff73a8 */ /* 0x0046a200041ee100 */
[----:B------:R-:W-:-:S04]  /*0a00*/  DEPBAR {5,4,3,2,1,0} ;  /* 0x0000003f0000791a */ /* 0x000fc80000000000 */
[----:B------:R-:W4:Y:S02]  /*0a10*/  CCTL.E.C.LDCU.IV.DEEP [UR20] ;  /* 0x0000000014007540 */ /* 0x000f240009c08000 */
[----:B----4-:R3:W-:Y:S01]  /*0a20*/  UTMACCTL.IV [UR20] ;  /* 0x00000000140079b9 */ /* 0x0107e20008000000 */
[----:B------:R-:W-:Y:S01]  /*0a30*/  NOP ;  /* 0x0000000000007918 */ /* 0x000fe20000000000 */
.L_x_19:
[----:B------:R-:W-:Y:S05]  /*0a40*/  @P0 BRA `(.L_x_20) ;  /* 0x00000000000c0947 */ /* 0x000fea0003800000 */
[----:B------:R0:W-:Y:S01]  /*0a50*/  UTMACMDFLUSH ;  /* 0x00000000000079b7 */ /* 0x0001e20000000000 */
[----:B------:R-:W-:Y:S05]  /*0a60*/  @P0 BRA `(.L_x_20) ;  /* 0x0000000000040947 */ /* 0x000fea0003800000 */
[----:B------:R-:W-:-:S04]  /*0a70*/  DEPBAR.LE SB0, 0x0 ;  /* 0x000080000000791a */ /* 0x000fc80000000000 */
.L_x_20:
[----:B------:R-:W-:Y:S05]  /*0a80*/  WARPSYNC.ALL ;  /* 0x0000000000007948 */ /* 0x000fea0003800000 */
[----:B------:R-:W-:Y:S01]  /*0a90*/  NOP ;  /* 0x0000000000007918 */ /* 0x000fe20000000000 */
[----:B--2---:R-:W-:Y:S06]  /*0aa0*/  BAR.SYNC.DEFER_BLOCKING 0x0 ;  /* 0x0000000000007b1d */ /* 0x004fec0000010000 */
[----:B------:R-:W-:Y:S02]  /*0ab0*/  BSSY.RECONVERGENT B1, `(.L_x_21) ;  /* 0x000000b000017945 */ /* 0x000fe40003800200 */
[----:B------:R-:W-:Y:S06]  /*0ac0*/  BAR.SYNC.DEFER_BLOCKING 0x0 ;  /* 0x0000000000007b1d */ /* 0x000fec0000010000 */
[----:B------:R2:W-:Y:S01]  /*0ad0*/  @!P0 STS [R3], RZ ;  /* 0x000000ff03008388 */ /* 0x0005e20000000800 */
[----:B------:R-:W-:Y:S01]  /*0ae0*/  NOP ;  /* 0x0000000000007918 */ /* 0x000fe20000000000 */
[----:B------:R-:W-:Y:S05]  /*0af0*/  @P3 BRA `(.L_x_22) ;  /* 0x0000000000183947 */ /* 0x000fea0003800000 */
[----:B---345:R-:W3:Y:S01]  /*0b00*/  LDS R4, [UR8+0x8] ;  /* 0x00000808ff047984 */ /* 0x038ee20008000800 */
[----:B------:R-:W4:Y:S01]  /*0b10*/  LDC.64 R10, c[0x0][0x388] ;  /* 0x0000e200ff0a7b82 */ /* 0x000f220000000a00 */
[----:B------:R-:W-:Y:S02]  /*0b20*/  IMAD.MOV.U32 R5, RZ, RZ, 0x70 ;  /* 0x00000070ff057424 */ /* 0x000fe400078e00ff */
[----:B----4-:R4:W-:Y:S03]  /*0b30*/  STS.64 [UR8], R10 ;  /* 0x0000000aff007988 */ /* 0x0109e60008000a08 */
[----:B---3--:R-:W-:-:S05]  /*0b40*/  LOP3.LUT R4, R4, 0x10, R5, 0xd8, !PT ;  /* 0x0000001004047812 */ /* 0x008fca00078ed805 */
[----:B------:R4:W-:Y:S02]  /*0b50*/  STS [UR8+0x8], R4 ;  /* 0x00000804ff007988 */ /* 0x0009e40008000808 */
.L_x_22:
[----:B---3--:R-:W-:Y:S05]  /*0b60*/  BSYNC.RECONVERGENT B1 ;  /* 0x0000000000017941 */ /* 0x008fea0003800200 */
.L_x_21:
[----:B------:R-:W-:Y:S04]  /*0b70*/  BSSY.RECONVERGENT B1, `(.L_x_23) ;  /* 0x000000a000017945 */ /* 0x000fe80003800200 */
[----:B------:R-:W-:Y:S05]  /*0b80*/  @P3 BRA `(.L_x_24) ;  /* 0x0000000000203947 */ /* 0x000fea0003800000 */
[----:B----45:R-:W3:Y:S01]  /*0b90*/  LDS R4, [UR8+0x34] ;  /* 0x00003408ff047984 */ /* 0x030ee20008000800 */
[----:B------:R-:W-:Y:S02]  /*0ba0*/  IMAD.MOV.U32 R5, RZ, RZ, 0x7f000000 ;  /* 0x7f000000ff057424 */ /* 0x000fe400078e00ff */
[----:B------:R-:W-:Y:S01]  /*0bb0*/  @!P3 IMAD.MOV.U32 R9, RZ, RZ, 0x1f ;  /* 0x0000001fff09b424 */ /* 0x000fe200078e00ff */
[----:B------:R-:W4:Y:S02]  /*0bc0*/  @!P3 LDS R10, [UR8+0x38] ;  /* 0x00003808ff0ab984 */ /* 0x000f240008000800 */
[----:B---3--:R-:W-:Y:S02]  /*0bd0*/  LOP3.LUT R4, R4, 0xff000000, R5, 0xb8, !PT ;  /* 0xff00000004047812 */ /* 0x008fe400078eb805 */
[----:B----4-:R-:W-:-:S03]  /*0be0*/  @!P3 LOP3.LUT R5, R10, 0xff, R9, 0xb8, !PT ;  /* 0x000000ff0a05b812 */ /* 0x010fc600078eb809 */
[----:B------:R3:W-:Y:S04]  /*0bf0*/  STS [UR8+0x34], R4 ;  /* 0x00003404ff007988 */ /* 0x0007e80008000808 */
[----:B------:R3:W-:Y:S02]  /*0c00*/  @!P3 STS [UR8+0x38], R5 ;  /* 0x00003805ff00b988 */ /* 0x0007e40008000808 */
.L_x_24:
[----:B------:R-:W-:Y:S05]  /*0c10*/  BSYNC.RECONVERGENT B1 ;  /* 0x0000000000017941 */ /* 0x000fea0003800200 */
.L_x_23:
[----:B------:R-:W-:Y:S04]  /*0c20*/  BSSY.RECONVERGENT B1, `(.L_x_25) ;  /* 0x0000004000017945 */ /* 0x000fe80003800200 */
[----:B------:R-:W-:Y:S05]  /*0c30*/  @P3 BRA `(.L_x_26) ;  /* 0x0000000000083947 */ /* 0x000fea0003800000 */
[----:B------:R2:W-:Y:S04]  /*0c40*/  STS [UR8+0x24], R6 ;  /* 0x00002406ff007988 */ /* 0x0005e80008000808 */
[----:B------:R2:W-:Y:S02]  /*0c50*/  STS [UR8+0x20], R8 ;  /* 0x00002008ff007988 */ /* 0x0005e40008000808 */
.L_x_26:
[----:B------:R-:W-:Y:S05]  /*0c60*/  BSYNC.RECONVERGENT B1 ;  /* 0x0000000000017941 */ /* 0x000fea0003800200 */
.L_x_25:
[----:B------:R-:W-:Y:S04]  /*0c70*/  BSSY.RECONVERGENT B2, `(.L_x_27) ;  /* 0x0000025000027945 */ /* 0x000fe80003800200 */
[----:B------:R-:W-:Y:S04]  /*0c80*/  BSSY.RELIABLE B1, `(.L_x_28) ;  /* 0x0000020000017945 */ /* 0x000fe80003800100 */
[----:B------:R-:W-:Y:S05]  /*0c90*/  @P3 BRA `(.L_x_29) ;  /* 0x00000000002c3947 */ /* 0x000fea0003800000 */
[----:B---345:R-:W3:Y:S01]  /*0ca0*/  LDS R4, [UR8+0x1c] ;  /* 0x00001c08ff047984 */ /* 0x038ee20008000800 */
[----:B------:R-:W4:Y:S02]  /*0cb0*/  LDC.64 R10, c[0x0][0x3b0] ;  /* 0x0000ec00ff0a7b82 */ /* 0x000f240000000a00 */
[--C-:B----4-:R-:W-:Y:S02]  /*0cc0*/  SHF.R.U32.HI R9, RZ, 0x4, R11.reuse ;  /* 0x00000004ff097819 */ /* 0x110fe4000001160b */
[----:B------:R-:W-:-:S05]  /*0cd0*/  SHF.R.U64 R5, R10, 0x4, R11 ;  /* 0x000000040a057819 */ /* 0x000fca000000120b */
[----:B------:R4:W-:Y:S01]  /*0ce0*/  STS [UR8+0xc], R5 ;  /* 0x00000c05ff007988 */ /* 0x0009e20008000808 */
[----:B---3--:R-:W-:-:S05]  /*0cf0*/  LOP3.LUT R4, R4, 0xf, R9, 0xb8, !PT ;  /* 0x0000000f04047812 */ /* 0x008fca00078eb809 */
[----:B------:R4:W-:Y:S01]  /*0d00*/  STS [UR8+0x1c], R4 ;  /* 0x00001c04ff007988 */ /* 0x0009e20008000808 */
[----:B------:R-:W-:Y:S05]  /*0d10*/  @P3 BRA `(.L_x_30) ;  /* 0x00000000001c3947 */ /* 0x000fea0003800000 */
[----:B----4-:R-:W3:Y:S02]  /*0d20*/  LDS R4, [UR8+0x34] ;  /* 0x00003408ff047984 */ /* 0x010ee40008000800 */
[----:B---3--:R-:W-:-:S05]  /*0d30*/  LOP3.LUT R4, R4, 0x7, RZ, 0xb8, !PT ;  /* 0x0000000704047812 */ /* 0x008fca00078eb8ff */
[----:B------:R3:W-:Y:S02]  /*0d40*/  STS [UR8+0x34], R4 ;  /* 0x00003404ff007988 */ /* 0x0007e40008000808 */
.L_x_29:
[----:B------:R-:W-:Y:S05]  /*0d50*/  @P3 BRA `(.L_x_31) ;  /* 0x00000000001c3947 */ /* 0x000fea0003800000 */
[----:B---345:R-:W3:Y:S02]  /*0d60*/  LDS R4, [UR8+0x34] ;  /* 0x00003408ff047984 */ /* 0x038ee40008000800 */
[----:B---3--:R-:W-:-:S05]  /*0d70*/  LOP3.LUT R4, R4, 0x38, RZ, 0xb8, !PT ;  /* 0x0000003804047812 */ /* 0x008fca00078eb8ff */
[----:B------:R3:W-:Y:S02]  /*0d80*/  STS [UR8+0x34], R4 ;  /* 0x00003404ff007988 */ /* 0x0007e40008000808 */
.L_x_30:
[----:B------:R-:W-:Y:S05]  /*0d90*/  @P3 BRA `(.L_x_32) ;  /* 0x00000000001c3947 */ /* 0x000fea0003800000 */
[----:B---34-:R-:W3:Y:S02]  /*0da0*/  LDS R4, [UR8+0x8] ;  /* 0x00000808ff047984 */ /* 0x018ee40008000800 */
[----:B---3--:R-:W-:-:S05]  /*0db0*/  LOP3.LUT R4, R4, 0x780, RZ, 0xb8, !PT ;  /* 0x0000078004047812 */ /* 0x008fca00078eb8ff */
[----:B------:R3:W-:Y:S02]  /*0dc0*/  STS [UR8+0x8], R4 ;  /* 0x00000804ff007988 */ /* 0x0007e40008000808 */
.L_x_31:
[----:B------:R-:W-:Y:S05]  /*0dd0*/  @P3 BRA `(.L_x_33) ;  /* 0x0000000000283947 */ /* 0x000fea0003800000 */
[----:B---345:R-:W3:Y:S02]  /*0de0*/  LDS R4, [UR8+0x8] ;  /* 0x00000808ff047984 */ /* 0x038ee40008000800 */
[----:B---3--:R-:W-:-:S05]  /*0df0*/  LOP3.LUT R4, R4, 0x1800, RZ, 0xb8, !PT ;  /* 0x0000180004047812 */ /* 0x008fca00078eb8ff */
[----:B------:R5:W-:Y:S02]  /*0e00*/  STS [UR8+0x8], R4 ;  /* 0x00000804ff007988 */ /* 0x000be40008000808 */
.L_x_32:
[----:B------:R-:W-:Y:S05]  /*0e10*/  @P3 BREAK.RELIABLE B1 ;  /* 0x0000000000013942 */ /* 0x000fea0003800100 */
[----:B------:R-:W-:Y:S05]  /*0e20*/  @P3 BRA `(.L_x_34) ;  /* 0x0000000000243947 */ /* 0x000fea0003800000 */
[----:B---345:R-:W3:Y:S01]  /*0e30*/  LDS R4, [UR8+0x8] ;  /* 0x00000808ff047984 */ /* 0x038ee20008000800 */
[----:B------:R-:W-:-:S05]  /*0e40*/  IMAD.MOV.U32 R5, RZ, RZ, 0x6000 ;  /* 0x00006000ff057424 */ /* 0x000fca00078e00ff */
[----:B---3--:R-:W-:-:S04]  /*0e50*/  LOP3.LUT R4, R4, 0x6000, R5, 0xd8, !PT ;  /* 0x0000600004047812 */ /* 0x008fc800078ed805 */
[----:B------:R-:W-:-:S05]  /*0e60*/  LOP3.LUT R4, R4, 0x400000, RZ, 0xb8, !PT ;  /* 0x0040000004047812 */ /* 0x000fca00078eb8ff */
[----:B------:R3:W-:Y:S02]  /*0e70*/  STS [UR8+0x8], R4 ;  /* 0x00000804ff007988 */ /* 0x0007e40008000808 */
.L_x_33:
[----:B------:R-:W-:Y:S05]  /*0e80*/  BSYNC.RELIABLE B1 ;  /* 0x0000000000017941 */ /* 0x000fea0003800100 */
.L_x_28:
[----:B---345:R-:W3:Y:S02]  /*0e90*/  @!P3 LDS R4, [UR8+0x8] ;  /* 0x00000808ff04b984 */ /* 0x038ee40008000800 */
[----:B---3--:R-:W-:-:S05]  /*0ea0*/  @!P3 LOP3.LUT R4, R4, 0x8000, RZ, 0xb8, !PT ;  /* 0x000080000404b812 */ /* 0x008fca00078eb8ff */
[----:B------:R3:W-:Y:S02]  /*0eb0*/  @!P3 STS [UR8+0x8], R4 ;  /* 0x00000804ff00b988 */ /* 0x0007e40008000808 */
.L_x_34:
[----:B------:R-:W-:Y:S05]  /*0ec0*/  BSYNC.RECONVERGENT B2 ;  /* 0x0000000000027941 */ /* 0x000fea0003800200 */
.L_x_27:
[----:B------:R-:W-:Y:S05]  /*0ed0*/  WARPSYNC.ALL ;  /* 0x0000000000007948 */ /* 0x000fea0003800000 */
[----:B------:R-:W-:Y:S01]  /*0ee0*/  NOP ;  /* 0x0000000000007918 */ /* 0x000fe20000000000 */
[----:B------:R-:W-:-:S04]  /*0ef0*/  UIADD3 UR5, UPT, UPT, UR4, 0x80, URZ ;  /* 0x0000008004057890 */ /* 0x000fc8000fffe0ff */
[----:B------:R-:W-:-:S04]  /*0f00*/  UIADD3 UR22, UP0, UPT, UR5, UR10, URZ ;  /* 0x0000000a05167290 */ /* 0x000fc8000ff1e0ff */
[----:B------:R-:W-:Y:S01]  /*0f10*/  ULEA.HI.X.SX32 UR23, UR5, UR11, 0x1, UP0 ;  /* 0x0000000b05177291 */ /* 0x000fe200080f0eff */
[----:B------:R-:W-:Y:S11]  /*0f20*/  @P0 BRA `(.L_x_35) ;  /* 0x0000000000300947 */ /* 0x000ff60003800000 */
[----:B---345:R-:W3:Y:S01]  /*0f30*/  S2R R4, SR_LANEID ;  /* 0x0000000000047919 */ /* 0x038ee20000000000 */
[----:B------:R-:W-:Y:S05]  /*0f40*/  WARPSYNC.ALL ;  /* 0x0000000000007948 */ /* 0x000fea0003800000 */
[----:B------:R-:W-:Y:S01]  /*0f50*/  NOP ;  /* 0x0000000000007918 */ /* 0x000fe20000000000 */
[----:B--23--:R-:W-:-:S05]  /*0f60*/  IMAD.SHL.U32 R6, R4, 0x4, RZ ;  /* 0x0000000404067824 */ /* 0x00cfca00078e00ff */
[----:B------:R-:W2:Y:S01]  /*0f70*/  LDS R9, [R6+UR8] ;  /* 0x0000000806097984 */ /* 0x000ea20008000800 */
[----:B------:R-:W-:-:S05]  /*0f80*/  IADD3 R4, P1, PT, R6, UR22, RZ ;  /* 0x0000001606047c10 */ /* 0x000fca000ff3e0ff */
[----:B------:R-:W-:-:S05]  /*0f90*/  IMAD.X R5, RZ, RZ, UR23, P1 ;  /* 0x00000017ff057e24 */ /* 0x000fca00088e06ff */
[----:B--2---:R2:W3:Y:S01]  /*0fa0*/  ATOMG.E.EXCH.STRONG.GPU PT, RZ, [R4], R9 ;  /* 0x0000000904ff73a8 */ /* 0x0044e200041ee100 */
[----:B------:R-:W-:-:S04]  /*0fb0*/  DEPBAR {5,4,3,2,1,0} ;  /* 0x0000003f0000791a */ /* 0x000fc80000000000 */
[----:B------:R-:W4:Y:S02]  /*0fc0*/  CCTL.E.C.LDCU.IV.DEEP [UR22] ;  /* 0x0000000016007540 */ /* 0x000f240009c08000 */
[----:B----4-:R2:W-:Y:S01]  /*0fd0*/  UTMACCTL.IV [UR22] ;  /* 0x00000000160079b9 */ /* 0x0105e20008000000 */
[----:B------:R-:W-:Y:S01]  /*0fe0*/  NOP ;  /* 0x0000000000007918 */ /* 0x000fe20000000000 */
.L_x_35:
[----:B------:R-:W-:Y:S05]  /*0ff0*/  @P0 BRA `(.L_x_36) ;  /* 0x00000000000c0947 */ /* 0x000fea0003800000 */
[----:B------:R0:W-:Y:S01]  /*1000*/  UTMACMDFLUSH ;  /* 0x00000000000079b7 */ /* 0x0001e20000000000 */
[----:B------:R-:W-:Y:S05]  /*1010*/  @P0 BRA `(.L_x_36) ;  /* 0x0000000000040947 */ /* 0x000fea0003800000 */
[----:B------:R-:W-:-:S04]  /*1020*/  DEPBAR.LE SB0, 0x0 ;  /* 0x000080000000791a */ /* 0x000fc80000000000 */
.L_x_36:
[----:B------:R-:W-:Y:S05]  /*1030*/  WARPSYNC.ALL ;  /* 0x0000000000007948 */ /* 0x000fea0003800000 */
[----:B------:R-:W-:Y:S01]  /*1040*/  NOP ;  /* 0x0000000000007918 */ /* 0x000fe20000000000 */
[----:B---3--:R-:W-:Y:S06]  /*1050*/  BAR.SYNC.DEFER_BLOCKING 0x0 ;  /* 0x0000000000007b1d */ /* 0x008fec0000010000 */
[----:B------:R-:W-:Y:S02]  /*1060*/  BSSY.RECONVERGENT B2, `(.L_x_37) ;  /* 0x000000b000027945 */ /* 0x000fe40003800200 */
[----:B------:R-:W-:Y:S06]  /*1070*/  BAR.SYNC.DEFER_BLOCKING 0x0 ;  /* 0x0000000000007b1d */ /* 0x000fec0000010000 */
[----:B------:R3:W-:Y:S01]  /*1080*/  @!P0 STS [R3], RZ ;  /* 0x000000ff03008388 */ /* 0x0007e20000000800 */
[----:B------:R-:W-:Y:S01]  /*1090*/  NOP ;  /* 0x0000000000007918 */ /* 0x000fe20000000000 */
[----:B------:R-:W-:Y:S05]  /*10a0*/  @P3 BRA `(.L_x_38) ;  /* 0x0000000000183947 */ /* 0x000fea0003800000 */
[----:B--23--:R-:W2:Y:S01]  /*10b0*/  LDS R3, [UR8+0x8] ;  /* 0x00000808ff037984 */ /* 0x00cea20008000800 */
[----:B------:R-:W3:Y:S01]  /*10c0*/  LDC.64 R10, c[0x0][0x390] ;  /* 0x0000e400ff0a7b82 */ /* 0x000ee20000000a00 */
[----:B----45:R-:W-:Y:S02]  /*10d0*/  IMAD.MOV.U32 R4, RZ, RZ, 0x70 ;  /* 0x00000070ff047424 */ /* 0x030fe400078e00ff */
[----:B---3--:R3:W-:Y:S03]  /*10e0*/  STS.64 [UR8], R10 ;  /* 0x0000000aff007988 */ /* 0x0087e60008000a08 */
[----:B--2---:R-:W-:-:S05]  /*10f0*/  LOP3.LUT R3, R3, 0x10, R4, 0xd8, !PT ;  /* 0x0000001003037812 */ /* 0x004fca00078ed804 */
[----:B------:R3:W-:Y:S02]  /*1100*/  STS [UR8+0x8], R3 ;  /* 0x00000803ff007988 */ /* 0x0007e40008000808 */
.L_x_38:
[----:B--2---:R-:W-:Y:S05]  /*1110*/  BSYNC.RECONVERGENT B2 ;  /* 0x0000000000027941 */ /* 0x004fea0003800200 */
.L_x_37:
[----:B------:R-:W-:Y:S04]  /*1120*/  BSSY.RECONVERGENT B3, `(.L_x_39) ;  /* 0x0000033000037945 */ /* 0x000fe80003800200 */
[----:B------:R-:W-:Y:S04]  /*1130*/  BSSY.RELIABLE B2, `(.L_x_40) ;  /* 0x000002e000027945 */ /* 0x000fe80003800100 */
[----:B------:R-:W-:Y:S05]  /*1140*/  @P3 BRA `(.L_x_41) ;  /* 0x0000000000243947 */ /* 0x000fea0003800000 */
[----:B---3--:R-:W2:Y:S01]  /*1150*/  LDS R3, [UR8+0x34] ;  /* 0x00003408ff037984 */ /* 0x008ea20008000800 */
[----:B----45:R-:W-:-:S05]  /*1160*/  IMAD.MOV.U32 R4, RZ, RZ, 0x7f000000 ;  /* 0x7f000000ff047424 */ /* 0x030fca00078e00ff */
[----:B--2---:R-:W-:-:S05]  /*1170*/  LOP3.LUT R3, R3, 0xff000000, R4, 0xb8, !PT ;  /* 0xff00000003037812 */ /* 0x004fca00078eb804 */
[----:B------:R2:W-:Y:S01]  /*1180*/  STS [UR8+0x34], R3 ;  /* 0x00003403ff007988 */ /* 0x0005e20008000808 */
[----:B------:R-:W-:Y:S05]  /*1190*/  @P3 BRA `(.L_x_42) ;  /* 0x0000000000183947 */ /* 0x000fea0003800000 */
[----:B--2---:R-:W2:Y:S01]  /*11a0*/  LDS R3, [UR8+0x38] ;  /* 0x00003808ff037984 */ /* 0x004ea20008000800 */
[----:B------:R-:W-:-:S05]  /*11b0*/  IMAD.MOV.U32 R4, RZ, RZ, 0x7f ;  /* 0x0000007fff047424 */ /* 0x000fca00078e00ff */
[----:B--2---:R-:W-:-:S05]  /*11c0*/  LOP3.LUT R3, R3, 0xff, R4, 0xb8, !PT ;  /* 0x000000ff03037812 */ /* 0x004fca00078eb804 */
[----:B------:R2:W-:Y:S02]  /*11d0*/  STS [UR8+0x38], R3 ;  /* 0x00003803ff007988 */ /* 0x0005e40008000808 */
.L_x_41:
[----:B------:R-:W-:Y:S05]  /*11e0*/  @P3 BRA `(.L_x_43) ;  /* 0x00000000000c3947 */ /* 0x000fea0003800000 */
[----:B------:R2:W-:Y:S02]  /*11f0*/  STS [UR8+0x20], R8 ;  /* 0x00002008ff007988 */ /* 0x0005e40008000808 */
.L_x_42:
[----:B------:R-:W-:Y:S05]  /*1200*/  @P3 BRA `(.L_x_44) ;  /* 0x0000000000243947 */ /* 0x000fea0003800000 */
[----:B------:R2:W-:Y:S02]  /*1210*/  STS [UR8+0x24], R7 ;  /* 0x00002407ff007988 */ /* 0x0005e40008000808 */
.L_x_43:
[----:B------:R-:W-:Y:S05]  /*1220*/  @P3 BRA `(.L_x_45) ;  /* 0x00000000002c3947 */ /* 0x000fea0003800000 */
[----:B--23--:R-:W2:Y:S01]  /*1230*/  LDS R3, [UR8+0x1c] ;  /* 0x00001c08ff037984 */ /* 0x00cea20008000800 */
[----:B----45:R-:W3:Y:S02]  /*1240*/  LDC.64 R4, c[0x0][0x3b8] ;  /* 0x0000ee00ff047b82 */ /* 0x030ee40000000a00 */
[--C-:B---3--:R-:W-:Y:S02]  /*1250*/  SHF.R.U32.HI R6, RZ, 0x4, R5.reuse ;  /* 0x00000004ff067819 */ /* 0x108fe40000011605 */
[----:B------:R-:W-:-:S05]  /*1260*/  SHF.R.U64 R4, R4, 0x4, R5 ;  /* 0x0000000404047819 */ /* 0x000fca0000001205 */
[----:B------:R3:W-:Y:S01]  /*1270*/  STS [UR8+0xc], R4 ;  /* 0x00000c04ff007988 */ /* 0x0007e20008000808 */
[----:B--2---:R-:W-:-:S05]  /*1280*/  LOP3.LUT R3, R3, 0xf, R6, 0xb8, !PT ;  /* 0x0000000f03037812 */ /* 0x004fca00078eb806 */
[----:B------:R3:W-:Y:S02]  /*1290*/  STS [UR8+0x1c], R3 ;  /* 0x00001c03ff007988 */ /* 0x0007e40008000808 */
.L_x_44:
[----:B------:R-:W-:Y:S05]  /*12a0*/  @P3 BRA `(.L_x_46) ;  /* 0x00000000001c3947 */ /* 0x000fea0003800000 */
[----:B--23--:R-:W2:Y:S02]  /*12b0*/  LDS R3, [UR8+0x34] ;  /* 0x00003408ff037984 */ /* 0x00cea40008000800 */
[----:B--2---:R-:W-:-:S05]  /*12c0*/  LOP3.LUT R3, R3, 0x7, RZ, 0xb8, !PT ;  /* 0x0000000703037812 */ /* 0x004fca00078eb8ff */
[----:B------:R2:W-:Y:S02]  /*12d0*/  STS [UR8+0x34], R3 ;  /* 0x00003403ff007988 */ /* 0x0005e40008000808 */
.L_x_45:
[----:B------:R-:W-:Y:S05]  /*12e0*/  @P3 BRA `(.L_x_47) ;  /* 0x00000000001c3947 */ /* 0x000fea0003800000 */
[----:B--23--:R-:W2:Y:S02]  /*12f0*/  LDS R3, [UR8+0x34] ;  /* 0x00003408ff037984 */ /* 0x00cea40008000800 */
[----:B--2---:R-:W-:-:S05]  /*1300*/  LOP3.LUT R3, R3, 0x38, RZ, 0xb8, !PT ;  /* 0x0000003803037812 */ /* 0x004fca00078eb8ff */
[----:B------:R2:W-:Y:S02]  /*1310*/  STS [UR8+0x34], R3 ;  /* 0x00003403ff007988 */ /* 0x0005e40008000808 */
.L_x_46:
[----:B------:R-:W-:Y:S05]  /*1320*/  @P3 BRA `(.L_x_48) ;  /* 0x00000000001c3947 */ /* 0x000fea0003800000 */
[----:B--23--:R-:W2:Y:S02]  /*1330*/  LDS R3, [UR8+0x8] ;  /* 0x00000808ff037984 */ /* 0x00cea40008000800 */
[----:B--2---:R-:W-:-:S05]  /*1340*/  LOP3.LUT R3, R3, 0x780, RZ, 0xb8, !PT ;  /* 0x0000078003037812 */ /* 0x004fca00078eb8ff */
[----:B------:R2:W-:Y:S02]  /*1350*/  STS [UR8+0x8], R3 ;  /* 0x00000803ff007988 */ /* 0x0005e40008000808 */
.L_x_47:
[----:B------:R-:W-:Y:S05]  /*1360*/  @P3 BRA `(.L_x_49) ;  /* 0x0000000000283947 */ /* 0x000fea0003800000 */
[----:B--23--:R-:W2:Y:S02]  /*1370*/  LDS R3, [UR8+0x8] ;  /* 0x00000808ff037984 */ /* 0x00cea40008000800 */
[----:B--2---:R-:W-:-:S05]  /*1380*/  LOP3.LUT R3, R3, 0x1800, RZ, 0xb8, !PT ;  /* 0x0000180003037812 */ /* 0x004fca00078eb8ff */
[----:B------:R2:W-:Y:S02]  /*1390*/  STS [UR8+0x8], R3 ;  /* 0x00000803ff007988 */ /* 0x0005e40008000808 */
.L_x_48:
[----:B------:R-:W-:Y:S05]  /*13a0*/  @P3 BREAK.RELIABLE B2 ;  /* 0x0000000000023942 */ /* 0x000fea0003800100 */
[----:B------:R-:W-:Y:S05]  /*13b0*/  @P3 BRA `(.L_x_50) ;  /* 0x0000000000243947 */ /* 0x000fea0003800000 */
[----:B--23--:R-:W2:Y:S01]  /*13c0*/  LDS R3, [UR8+0x8] ;  /* 0x00000808ff037984 */ /* 0x00cea20008000800 */
[----:B----45:R-:W-:-:S05]  /*13d0*/  IMAD.MOV.U32 R4, RZ, RZ, 0x6000 ;  /* 0x00006000ff047424 */ /* 0x030fca00078e00ff */
[----:B--2---:R-:W-:-:S04]  /*13e0*/  LOP3.LUT R3, R3, 0x6000, R4, 0xd8, !PT ;  /* 0x0000600003037812 */ /* 0x004fc800078ed804 */
[----:B------:R-:W-:-:S05]  /*13f0*/  LOP3.LUT R3, R3, 0x400000, RZ, 0xb8, !PT ;  /* 0x0040000003037812 */ /* 0x000fca00078eb8ff */
[----:B------:R2:W-:Y:S02]  /*1400*/  STS [UR8+0x8], R3 ;  /* 0x00000803ff007988 */ /* 0x0005e40008000808 */
.L_x_49:
[----:B------:R-:W-:Y:S05]  /*1410*/  BSYNC.RELIABLE B2 ;  /* 0x0000000000027941 */ /* 0x000fea0003800100 */
.L_x_40:
[----:B--23--:R-:W2:Y:S02]  /*1420*/  @!P3 LDS R3, [UR8+0x8] ;  /* 0x00000808ff03b984 */ /* 0x00cea40008000800 */
[----:B--2---:R-:W-:-:S05]  /*1430*/  @!P3 LOP3.LUT R3, R3, 0x8000, RZ, 0xb8, !PT ;  /* 0x000080000303b812 */ /* 0x004fca00078eb8ff */
[----:B------:R2:W-:Y:S02]  /*1440*/  @!P3 STS [UR8+0x8], R3 ;  /* 0x00000803ff00b988 */ /* 0x0005e40008000808 */
.L_x_50:
[----:B------:R-:W-:Y:S05]  /*1450*/  BSYNC.RECONVERGENT B3 ;  /* 0x0000000000037941 */ /* 0x000fea0003800200 */
.L_x_39:
[----:B------:R-:W-:Y:S05]  /*1460*/  WARPSYNC.ALL ;  /* 0x0000000000007948 */ /* 0x000fea0003800000 */
[----:B------:R-:W-:Y:S01]  /*1470*/  NOP ;  /* 0x0000000000007918 */ /* 0x000fe20000000000 */
[----:B------:R-:W-:-:S04]  /*1480*/  UIADD3 UR4, UPT, UPT, UR4, 0x100, URZ ;  /* 0x0000010004047890 */ /* 0x000fc8000fffe0ff */
[----:B------:R-:W-:-:S04]  /*1490*/  UIADD3 UR10, UP0, UPT, UR4, UR10, URZ ;  /* 0x0000000a040a7290 */ /* 0x000fc8000ff1e0ff */
[----:B------:R-:W-:Y:S01]  /*14a0*/  ULEA.HI.X.SX32 UR11, UR4, UR11, 0x1, UP0 ;  /* 0x0000000b040b7291 */ /* 0x000fe200080f0eff */
[----:B------:R-:W-:Y:S11]  /*14b0*/  @P0 BRA `(.L_x_51) ;  /* 0x0000000000300947 */ /* 0x000ff60003800000 */
[----:B--23--:R-:W2:Y:S01]  /*14c0*/  S2R R3, SR_LANEID ;  /* 0x0000000000037919 */ /* 0x00cea20000000000 */
[----:B------:R-:W-:Y:S05]  /*14d0*/  WARPSYNC.ALL ;  /* 0x0000000000007948 */ /* 0x000fea0003800000 */
[----:B------:R-:W-:Y:S01]  /*14e0*/  NOP ;  /* 0x0000000000007918 */ /* 0x000fe20000000000 */
[----:B--2---:R-:W-:-:S05]  /*14f0*/  IMAD.SHL.U32 R6, R3, 0x4, RZ ;  /* 0x0000000403067824 */ /* 0x004fca00078e00ff */
[----:B------:R-:W2:Y:S01]  /*1500*/  LDS R3, [R6+UR8] ;  /* 0x0000000806037984 */ /* 0x000ea20008000800 */
[----:B----45:R-:W-:-:S05]  /*1510*/  IADD3 R4, P1, PT, R6, UR10, RZ ;  /* 0x0000000a06047c10 */ /* 0x030fca000ff3e0ff */
[----:B------:R-:W-:-:S05]  /*1520*/  IMAD.X R5, RZ, RZ, UR11, P1 ;  /* 0x0000000bff057e24 */ /* 0x000fca00088e06ff */
[----:B--2---:R2:W3:Y:S01]  /*1530*/  ATOMG.E.EXCH.STRONG.GPU PT, RZ, [R4], R3 ;  /* 0x0000000304ff73a8 */ /* 0x0044e200041ee100 */
[----:B------:R-:W-:-:S04]  /*1540*/  DEPBAR {5,4,3,2,1,0} ;  /* 0x0000003f0000791a */ /* 0x000fc80000000000 */
[----:B------:R-:W4:Y:S02]  /*1550*/  CCTL.E.C.LDCU.IV.DEEP [UR10] ;  /* 0x000000000a007540 */ /* 0x000f240009c08000 */
[----:B----4-:R2:W-:Y:S01]  /*1560*/  UTMACCTL.IV [UR10] ;  /* 0x000000000a0079b9 */ /* 0x0105e20008000000 */
[----:B------:R-:W-:Y:S01]  /*1570*/  NOP ;  /* 0x0000000000007918 */ /* 0x000fe20000000000 */
.L_x_51:
[----:B------:R-:W-:Y:S05]  /*1580*/  @P0 BRA `(.L_x_52) ;  /* 0x00000000000c0947 */ /* 0x000fea0003800000 */
[----:B------:R0:W-:Y:S01]  /*1590*/  UTMACMDFLUSH ;  /* 0x00000000000079b7 */ /* 0x0001e20000000000 */
[----:B------:R-:W-:Y:S05]  /*15a0*/  @P0 BRA `(.L_x_52) ;  /* 0x0000000000040947 */ /* 0x000fea0003800000 */
[----:B------:R-:W-:-:S04]  /*15b0*/  DEPBAR.LE SB0, 0x0 ;  /* 0x000080000000791a */ /* 0x000fc80000000000 */
.L_x_52:
[----:B------:R-:W-:Y:S05]  /*15c0*/  WARPSYNC.ALL ;  /* 0x0000000000007948 */ /* 0x000fea0003800000 */
[----:B------:R-:W-:Y:S01]  /*15d0*/  NOP ;  /* 0x0000000000007918 */ /* 0x000fe20000000000 */
[----:B---3--:R-:W-:Y:S01]  /*15e0*/  BAR.SYNC.DEFER_BLOCKING 0x0 ;  /* 0x0000000000007b1d */ /* 0x008fe20000010000 */
[----:B--2---:R-:W-:Y:S01]  /*15f0*/  SHF.R.U32.HI R3, RZ, 0x5, R0 ;  /* 0x00000005ff037819 */ /* 0x004fe20000011600 */
[----:B------:R-:W-:-:S03]  /*1600*/  USHF.L.U32 UR9, UR9, 0x8, URZ ;  /* 0x0000000809097899 */ /* 0x000fc600080006ff */
[----:B------:R-:W-:Y:S01]  /*1610*/  R2UR UR12, R3 ;  /* 0x00000000030c72ca */ /* 0x000fe200000e0000 */
[----:B------:R-:W-:Y:S01]  /*1620*/  VOTEU.ALL UP0, P3 ;  /* 0x0000000000ff7886 */ /* 0x000fe20001800000 */
[----:B------:R-:W-:Y:S01]  /*1630*/  UMOV UR4, 0x1 ;  /* 0x0000000100047882 */ /* 0x000fe20000000000 */
[----:B------:R-:W-:Y:S01]  /*1640*/  VOTEU.ALL UP1, P3 ;  /* 0x0000000000ff7886 */ /* 0x000fe20001820000 */
[----:B------:R-:W-:Y:S02]  /*1650*/  BSSY.RECONVERGENT B3, `(.L_x_53) ;  /* 0x0000018000037945 */ /* 0x000fe40003800200 */
[----:B------:R-:W-:-:S04]  /*1660*/  @!UP0 UIADD3 UR6, UPT, UPT, -UR4, 0x100000, URZ ;  /* 0x0010000004068890 */ /* 0x000fc8000fffe1ff */
[----:B------:R-:W-:Y:S02]  /*1670*/  @!UP0 USHF.L.U32 UR7, UR6, 0xb, URZ ;  /* 0x0000000b06078899 */ /* 0x000fe400080006ff */
[----:B------:R-:W-:Y:S02]  /*1680*/  @!UP0 USHF.L.U32 UR6, UR6, 0x1, URZ ;  /* 0x0000000106068899 */ /* 0x000fe400080006ff */
[----:B------:R-:W-:-:S04]  /*1690*/  @!UP0 UIADD3 UR4, UPT, UPT, -UR4, 0x100000, URZ ;  /* 0x0010000004048890 */ /* 0x000fc8000fffe1ff */
[----:B------:R-:W-:Y:S02]  /*16a0*/  @!UP0 USHF.L.U32 UR5, UR4, 0xb, URZ ;  /* 0x0000000b04058899 */ /* 0x000fe400080006ff */
[----:B------:R-:W-:Y:S01]  /*16b0*/  @!UP0 USHF.L.U32 UR4, UR4, 0x1, URZ ;  /* 0x0000000104048899 */ /* 0x000fe200080006ff */
[----:B------:R-:W-:Y:S01]  /*16c0*/  VOTEU.ALL UP0, P3 ;  /* 0x0000000000ff7886 */ /* 0x000fe20001800000 */
[----:B------:R-:W2:Y:S04]  /*16d0*/  FENCE.VIEW.ASYNC.S ;  /* 0x00000000000073c6 */ /* 0x000ea80000000000 */
[----:B--2---:R2:W3:Y:S06]  /*16e0*/  @!UP0 SYNCS.EXCH.64 URZ, [UR8+0xc000], UR6 ;  /* 0x00c0000608ff85b2 */ /* 0x0044ec0008000100 */
[----:B------:R2:W3:Y:S02]  /*16f0*/  @!UP1 SYNCS.EXCH.64 URZ, [UR8+0xc020], UR4 ;  /* 0x00c0200408ff95b2 */ /* 0x0004e40008000100 */
[----:B---3--:R-:W-:Y:S06]  /*1700*/  BAR.SYNC.DEFER_BLOCKING 0x0 ;  /* 0x0000000000007b1d */ /* 0x008fec0000010000 */
[----:B------:R-:W-:Y:S05]  /*1710*/  @P3 BRA `(.L_x_54) ;  /* 0x00000000002c3947 */ /* 0x000fea0003800000 */
[----:B--2---:R-:W-:Y:S02]  /*1720*/  UMOV UR4, 0x1 ;  /* 0x0000000100047882 */ /* 0x004fe40000000000 */
[----:B------:R-:W-:-:S04]  /*1730*/  UIADD3 UR6, UPT, UPT, -UR4, 0x100000, URZ ;  /* 0x0010000004067890 */ /* 0x000fc8000fffe1ff */
[----:B------:R-:W-:Y:S02]  /*1740*/  USHF.L.U32 UR7, UR6, 0xb, URZ ;  /* 0x0000000b06077899 */ /* 0x000fe400080006ff */
[----:B------:R-:W-:Y:S02]  /*1750*/  USHF.L.U32 UR6, UR6, 0x1, URZ ;  /* 0x0000000106067899 */ /* 0x000fe400080006ff */
[----:B------:R-:W-:-:S04]  /*1760*/  UIADD3 UR4, UPT, UPT, -UR4, 0x100000, URZ ;  /* 0x0010000004047890 */ /* 0x000fc8000fffe1ff */
[----:B------:R-:W-:Y:S02]  /*1770*/  USHF.L.U32 UR5, UR4, 0xb, URZ ;  /* 0x0000000b04057899 */ /* 0x000fe400080006ff */
[----:B------:R-:W-:Y:S01]  /*1780*/  USHF.L.U32 UR4, UR4, 0x1, URZ ;  /* 0x0000000104047899 */ /* 0x000fe200080006ff */
[----:B------:R-:W2:Y:S03]  /*1790*/  FENCE.VIEW.ASYNC.S ;  /* 0x00000000000073c6 */ /* 0x000ea60000000000 */
[----:B--2---:R3:W2:Y:S08]  /*17a0*/  SYNCS.EXCH.64 URZ, [UR8+0xc008], UR6 ;  /* 0x00c0080608ff75b2 */ /* 0x0046b00008000100 */
[----:B------:R3:W4:Y:S02]  /*17b0*/  SYNCS.EXCH.64 URZ, [UR8+0xc028], UR4 ;  /* 0x00c0280408ff75b2 */ /* 0x0007240008000100 */
[----:B---3--:R-:W-:Y:S01]  /*17c0*/  NOP ;  /* 0x0000000000007918 */ /* 0x008fe20000000000 */
.L_x_54:
[----:B--2---:R-:W-:Y:S05]  /*17d0*/  BSYNC.RECONVERGENT B3 ;  /* 0x0000000000037941 */ /* 0x004fea0003800200 */
.L_x_53:
[----:B----4-:R-:W-:Y:S06]  /*17e0*/  BAR.SYNC.DEFER_BLOCKING 0x0 ;  /* 0x0000000000007b1d */ /* 0x010fec0000010000 */
[----:B------:R-:W-:Y:S04]  /*17f0*/  BSSY.RECONVERGENT B3, `(.L_x_55) ;  /* 0x000000d000037945 */ /* 0x000fe80003800200 */
[----:B------:R-:W-:Y:S05]  /*1800*/  @P3 BRA `(.L_x_56) ;  /* 0x00000000002c3947 */ /* 0x000fea0003800000 */
[----:B------:R-:W-:Y:S02]  /*1810*/  UMOV UR4, 0x1 ;  /* 0x0000000100047882 */ /* 0x000fe40000000000 */
[----:B------:R-:W-:-:S04]  /*1820*/  UIADD3 UR6, UPT, UPT, -UR4, 0x100000, URZ ;  /* 0x0010000004067890 */ /* 0x000fc8000fffe1ff */
[----:B------:R-:W-:Y:S02]  /*1830*/  USHF.L.U32 UR7, UR6, 0xb, URZ ;  /* 0x0000000b06077899 */ /* 0x000fe400080006ff */
[----:B------:R-:W-:Y:S02]  /*1840*/  USHF.L.U32 UR6, UR6, 0x1, URZ ;  /* 0x0000000106067899 */ /* 0x000fe400080006ff */
[----:B------:R-:W-:-:S04]  /*1850*/  UIADD3 UR4, UPT, UPT, -UR4, 0x100000, URZ ;  /* 0x0010000004047890 */ /* 0x000fc8000fffe1ff */
[----:B------:R-:W-:Y:S02]  /*1860*/  USHF.L.U32 UR5, UR4, 0xb, URZ ;  /* 0x0000000b04057899 */ /* 0x000fe400080006ff */
[----:B------:R-:W-:Y:S01]  /*1870*/  USHF.L.U32 UR4, UR4, 0x1, URZ ;  /* 0x0000000104047899 */ /* 0x000fe200080006ff */
[----:B------:R-:W2:Y:S03]  /*1880*/  FENCE.VIEW.ASYNC.S ;  /* 0x00000000000073c6 */ /* 0x000ea60000000000 */
[----:B--2---:R2:W3:Y:S08]  /*1890*/  SYNCS.EXCH.64 URZ, [UR8+0xc010], UR6 ;  /* 0x00c0100608ff75b2 */ /* 0x0044f00008000100 */
[----:B------:R2:W4:Y:S01]  /*18a0*/  SYNCS.EXCH.64 URZ, [UR8+0xc030], UR4 ;  /* 0x00c0300408ff75b2 */ /* 0x0005220008000100 */
[----:B------:R-:W-:Y:S01]  /*18b0*/  NOP ;  /* 0x0000000000007918 */ /* 0x000fe20000000000 */
.L_x_56:
[----:B--2---:R-:W-:Y:S05]  /*18c0*/  BSYNC.RECONVERGENT B3 ;  /* 0x0000000000037941 */ /* 0x004fea0003800200 */
.L_x_55:
[----:B---34-:R-:W-:Y:S01]  /*18d0*/  BAR.SYNC.DEFER_BLOCKING 0x0 ;  /* 0x0000000000007b1d */ /* 0x018fe20000010000 */
[----:B------:R-:W-:Y:S01]  /*18e0*/  UIADD3 UR6, UPT, UPT, UR8, 0xc020, URZ ;  /* 0x0000c02008067890 */ /* 0x000fe2000fffe0ff */
[----:B------:R-:W-:Y:S01]  /*18f0*/  ISETP.GE.AND P0, PT, R12, 0x1, PT ;  /* 0x000000010c00780c */ /* 0x000fe20003f06270 */
[----:B------:R-:W-:-:S03]  /*1900*/  USHF.L.U32 UR7, UR13, 0x7, URZ ;  /* 0x000000070d077899 */ /* 0x000fc600080006ff */
        /* <DEDUP_REMOVED lines=13> */
.L_x_58:
[----:B--2---:R-:W-:Y:S05]  /*19e0*/  BSYNC.RECONVERGENT B3 ;  /* 0x0000000000037941 */ /* 0x004fea0003800200 */
.L_x_57:
[----:B------:R-:W-:Y:S05]  /*19f0*/  @!P0 BRA `(.L_x_59) ;  /* 0x0000000400e88947 */ /* 0x000fea0003800000 */
[----:B---34-:R-:W-:Y:S01]  /*1a00*/  BAR.SYNC.DEFER_BLOCKING 0x0 ;  /* 0x0000000000007b1d */ /* 0x018fe20000010000 */
[----:B------:R-:W-:Y:S01]  /*1a10*/  ELECT P1, URZ, PT ;  /* 0x0000000000ff782f */ /* 0x000fe20003820000 */
[----:B------:R-:W-:Y:S01]  /*1a20*/  @!P3 IMAD.MOV.U32 R3, RZ, RZ, 0x3000 ;  /* 0x00003000ff03b424 */ /* 0x000fe200078e00ff */
[----:B------:R-:W-:Y:S02]  /*1a30*/  UIADD3 UR16, UPT, UPT, UR8, 0x8000, URZ ;  /* 0x0000800008107890 */ /* 0x000fe4000fffe0ff */
[----:B------:R-:W-:Y:S01]  /*1a40*/  ISETP.LT.U32.AND P1, PT, R2, 0x20, P1 ;  /* 0x000000200200780c */ /* 0x000fe20000f21070 */
[----:B------:R-:W-:Y:S01]  /*1a50*/  UMOV UR19, UR7 ;  /* 0x0000000700137c82 */ /* 0x000fe20008000000 */
[----:B------:R-:W-:Y:S01]  /*1a60*/  ELECT P0, URZ, PT ;  /* 0x0000000000ff782f */ /* 0x000fe20003800000 */
[----:B------:R-:W-:-:S03]  /*1a70*/  ULOP3.LUT UR4, UR12, 0x1, URZ, 0xc0, !UPT ;  /* 0x000000010c047892 */ /* 0x000fc6000f8ec0ff */
[----:B------:R-:W-:Y:S01]  /*1a80*/  ISETP.LT.U32.AND P0, PT, R2, 0x40, P0 ;  /* 0x000000400200780c */ /* 0x000fe20000701070 */
[----:B------:R-:W-:Y:S02]  /*1a90*/  ULEA UR28, UR4, UR8, 0xc ;  /* 0x00000008041c7291 */ /* 0x000fe4000f8e60ff */
[----:B------:R-:W-:-:S04]  /*1aa0*/  ULEA UR30, UR4, UR9, 0x7 ;  /* 0x00000009041e7291 */ /* 0x000fc8000f8e38ff */
[----:B------:R-:W-:Y:S01]  /*1ab0*/  VOTEU.ANY UP0, P1 ;  /* 0x0000000000ff7886 */ /* 0x000fe20000800100 */
[----:B------:R-:W-:-:S04]  /*1ac0*/  VOTEU.ANY UP2, P1 ;  /* 0x0000000000ff7886 */ /* 0x000fc80000840100 */
[----:B------:R-:W-:Y:S02]  /*1ad0*/  @UP0 UIADD3 UR17, UPT, UPT, UR8, 0xc000, URZ ;  /* 0x0000c00008110890 */ /* 0x000fe4000fffe0ff */
[----:B------:R2:W-:Y:S01]  /*1ae0*/  @!P3 SYNCS.ARRIVE.TRANS64 RZ, [UR8+0xc000], R3 ;  /* 0x00c00003ffffb9a7 */ /* 0x0005e20008000008 */
[----:B------:R-:W-:Y:S01]  /*1af0*/  @UP0 UMOV UR18, URZ ;  /* 0x000000ff00120c82 */ /* 0x000fe20008000000 */
[----:B------:R-:W-:Y:S01]  /*1b00*/  BAR.SYNC.DEFER_BLOCKING 0x0 ;  /* 0x0000000000007b1d */ /* 0x000fe20000010000 */
[----:B------:R-:W-:-:S05]  /*1b10*/  UISETP.NE.U32.AND UP0, UPT, UR12, URZ, UPT ;  /* 0x000000ff0c00728c */ /* 0x000fca000bf05070 */
[----:B------:R-:W-:Y:S01]  /*1b20*/  VOTEU.ANY UP1, P0 ;  /* 0x0000000000ff7886 */ /* 0x000fe20000020100 */
[----:B------:R-:W-:-:S04]  /*1b30*/  VOTEU.ANY UP3, P0 ;  /* 0x0000000000ff7886 */ /* 0x000fc80000060100 */
[----:B------:R-:W-:Y:S01]  /*1b40*/  @UP1 UIADD3 UR29, UPT, UPT, UR8, 0xc000, URZ ;  /* 0x0000c000081d1890 */ /* 0x000fe2000fffe0ff */
[----:B------:R-:W-:Y:S01]  /*1b50*/  @UP1 UMOV UR31, URZ ;  /* 0x000000ff001f1c82 */ /* 0x000fe20008000000 */
[----:B------:R2:W-:Y:S01]  /*1b60*/  @UP2 UTMALDG.2D [UR16], [UR20] ;  /* 0x00000010140025b4 */ /* 0x0005e20008008000 */
[----:B------:R3:W-:Y:S06]  /*1b70*/  MEMBAR.ALL.CTA ;  /* 0x0000000000007992 */ /* 0x0007ec0000008000 */
[----:B---3--:R-:W3:Y:S02]  /*1b80*/  FENCE.VIEW.ASYNC.S ;  /* 0x00000000000073c6 */ /* 0x008ee40000000000 */
[----:B---3--:R-:W-:Y:S06]  /*1b90*/  BAR.SYNC.DEFER_BLOCKING 0x0 ;  /* 0x0000000000007b1d */ /* 0x008fec0000010000 */
[----:B------:R2:W-:Y:S02]  /*1ba0*/  @UP3 UTMALDG.2D [UR28], [UR22] ;  /* 0x0000001c160035b4 */ /* 0x0005e40008008000 */
[----:B------:R-:W-:Y:S06]  /*1bb0*/  BAR.SYNC.DEFER_BLOCKING 0x0 ;  /* 0x0000000000007b1d */ /* 0x000fec0000010000 */
[----:B------:R-:W3:Y:S02]  /*1bc0*/  SYNCS.PHASECHK.TRANS64.TRYWAIT P0, [UR8+0xc000], RZ ;  /* 0x00c000ffff0075a7 */ /* 0x000ee40008001108 */
[----:B--23--:R-:W-:Y:S05]  /*1bd0*/  @!P0 BRA `(.L_x_60) ;  /* 0x0000001400488947 */ /* 0x00cfea0003800000 */
.L_x_78:
[----:B------:R-:W-:Y:S05]  /*1be0*/  BRA.U UP0, `(.L_x_61) ;  /* 0x00000001002c7547 */ /* 0x000fea000b800000 */
[----:B------:R-:W-:Y:S02]  /*1bf0*/  USHF.R.U32.HI UR14, URZ, 0x4, UR8 ;  /* 0x00000004ff0e7899 */ /* 0x000fe40008011608 */
[----:B------:R-:W-:Y:S02]  /*1c00*/  USHF.R.U32.HI UR4, URZ, 0x4, UR16 ;  /* 0x00000004ff047899 */ /* 0x000fe40008011610 */
[----:B------:R-:W-:Y:S02]  /*1c10*/  USGXT.U32 UR14, UR14, 0xe ;  /* 0x0000000e0e0e789a */ /* 0x000fe40008000000 */
[----:B------:R-:W-:Y:S02]  /*1c20*/  USGXT.U32 UR4, UR4, 0xe ;  /* 0x0000000e0404789a */ /* 0x000fe40008000000 */
[----:B------:R-:W-:Y:S01]  /*1c30*/  ULOP3.LUT UR14, UR14, 0x1000000, URZ, 0xfc, !UPT ;  /* 0x010000000e0e7892 */ /* 0x000fe2000f8efcff */
[----:B------:R-:W-:Y:S01]  /*1c40*/  UMOV UR16, 0x0 ;  /* 0x0000000000107882 */ /* 0x000fe20000000000 */
[----:B------:R-:W-:Y:S01]  /*1c50*/  UMOV UR17, 0x8410010 ;  /* 0x0841001000117882 */ /* 0x000fe20000000000 */
[----:B------:R-:W-:Y:S01]  /*1c60*/  UMOV UR5, 0xc0004010 ;  /* 0xc000401000057882 */ /* 0x000fe20000000000 */
[----:B------:R-:W-:-:S05]  /*1c70*/  UMOV UR15, 0x40004040 ;  /* 0x40004040000f7882 */ /* 0x000fca0000000000 */
[----:B------:R2:W-:Y:S01]  /*1c80*/  UTCQMMA gdesc[UR4], gdesc[UR14], tmem[UR24], tmem[UR16], idesc[UR17], !UPT ;  /* 0x00ff100e040075ea */ /* 0x0005e2000f800318 */
[----:B------:R-:W-:Y:S02]  /*1c90*/  NOP ;  /* 0x0000000000007918 */ /* 0x000fe40000000000 */
.L_x_61:
[----:B------:R-:W-:Y:S01]  /*1ca0*/  ELECT P0, URZ, PT ;  /* 0x0000000000ff782f */ /* 0x000fe20003800000 */
[----:B--2---:R-:W-:Y:S01]  /*1cb0*/  UMOV UR4, UR6 ;  /* 0x0000000600047c82 */ /* 0x004fe20008000000 */
[----:B------:R-:W-:Y:S02]  /*1cc0*/  UMOV UR5, URZ ;  /* 0x000000ff00057c82 */ /* 0x000fe40008000000 */
[----:B------:R-:W-:-:S13]  /*1cd0*/  ISETP.LT.U32.AND P0, PT, R2, 0x20, P0 ;  /* 0x000000200200780c */ /* 0x000fda0000701070 */
[----:B------:R-:W-:Y:S01]  /*1ce0*/  VOTEU.ANY UP0, P0 ;  /* 0x0000000000ff7886 */ /* 0x000fe20000000100 */
[----:B------:R-:W-:Y:S01]  /*1cf0*/  VOTEU.ANY UP1, P0 ;  /* 0x0000000000ff7886 */ /* 0x000fe20000020100 */
[----:B------:R-:W-:-:S03]  /*1d00*/  ISETP.GE.U32.AND P0, PT, R12, 0x21, PT ;  /* 0x000000210c00780c */ /* 0x000fc60003f06070 */
[----:B------:R-:W-:Y:S02]  /*1d10*/  @UP0 UMOV UR4, UR4 ;  /* 0x0000000400040c82 */ /* 0x000fe40008000000 */
[----:B------:R2:W-:Y:S01]  /*1d20*/  @UP1 UTCBAR [UR4], URZ ;  /* 0x000000ff040013e9 */ /* 0x0005e200080000ff */
[----:B------:R-:W-:Y:S06]  /*1d30*/  BAR.SYNC.DEFER_BLOCKING 0x0 ;  /* 0x0000000000007b1d */ /* 0x000fec0000010000 */
[----:B------:R-:W3:Y:S02]  /*1d40*/  SYNCS.PHASECHK.TRANS64.TRYWAIT P1, [UR8+0xc020], RZ ;  /* 0x00c020ffff0075a7 */ /* 0x000ee40008021108 */
[----:B--23--:R-:W-:Y:S05]  /*1d50*/  @!P1 BRA `(.L_x_62) ;  /* 0x0000001000f49947 */ /* 0x00cfea0003800000 */
.L_x_79:
[----:B------:R-:W-:Y:S01]  /*1d60*/  IMAD.MOV.U32 R3, RZ, RZ, RZ ;  /* 0x000000ffff037224 */ /* 0x000fe200078e00ff */
[----:B------:R-:W-:Y:S06]  /*1d70*/  @!P0 BRA `(.L_x_59) ;  /* 0x0000000400088947 */ /* 0x000fec0003800000 */
[----:B------:R-:W2:Y:S01]  /*1d80*/  LDCU UR17, c[0x0][0x3a0] ;  /* 0x00007400ff1177ac */ /* 0x000ea20008000800 */
[----:B------:R-:W-:Y:S01]  /*1d90*/  UMOV UR13, 0x1 ;  /* 0x00000001000d7882 */ /* 0x000fe20000000000 */
[----:B------:R-:W-:-:S05]  /*1da0*/  UMOV UR6, 0x20 ;  /* 0x0000002000067882 */ /* 0x000fca0000000000 */
.L_x_66:
[----:B------:R-:W-:Y:S01]  /*1db0*/  BAR.SYNC.DEFER_BLOCKING 0x0 ;  /* 0x0000000000007b1d */ /* 0x000fe20000010000 */
[----:B------:R-:W-:Y:S01]  /*1dc0*/  ULEA UR16, UR13, UR8, 0x3 ;  /* 0x000000080d107291 */ /* 0x000fe2000f8e18ff */
[----:B-----5:R-:W-:Y:S01]  /*1dd0*/  @!P3 IMAD.MOV.U32 R4, RZ, RZ, 0x3000 ;  /* 0x00003000ff04b424 */ /* 0x020fe200078e00ff */
[----:B------:R-:W-:Y:S01]  /*1de0*/  ELECT P1, URZ, PT ;  /* 0x0000000000ff782f */ /* 0x000fe20003820000 */
[----:B------:R-:W-:-:S03]  /*1df0*/  ULEA UR4, UR13, UR8, 0xc ;  /* 0x000000080d047291 */ /* 0x000fc6000f8e60ff */
[----:B------:R-:W-:Y:S02]  /*1e00*/  ISETP.LT.U32.AND P1, PT, R2, 0x20, P1 ;  /* 0x000000200200780c */ /* 0x000fe40000f21070 */
[----:B------:R-:W-:Y:S01]  /*1e10*/  ELECT P0, URZ, PT ;  /* 0x0000000000ff782f */ /* 0x000fe20003800000 */
[----:B------:R-:W-:-:S03]  /*1e20*/  UIADD3 UR4, UPT, UPT, UR4, 0x8000, URZ ;  /* 0x0000800004047890 */ /* 0x000fc6000fffe0ff */
[----:B------:R-:W-:Y:S01]  /*1e30*/  ISETP.LT.U32.AND P0, PT, R2, 0x40, P0 ;  /* 0x000000400200780c */ /* 0x000fe20000701070 */
[----:B------:R-:W-:Y:S02]  /*1e40*/  ULEA UR14, UR13, UR8, 0xd ;  /* 0x000000080d0e7291 */ /* 0x000fe4000f8e68ff */
[----:B------:R-:W-:Y:S01]  /*1e50*/  ULOP3.LUT UR15, UR12, 0x1, URZ, 0xc0, !UPT ;  /* 0x000000010c0f7892 */ /* 0x000fe2000f8ec0ff */
[----:B------:R-:W-:-:S03]  /*1e60*/  UMOV UR31, UR6 ;  /* 0x00000006001f7c82 */ /* 0x000fc60008000000 */
[----:B------:R-:W-:Y:S01]  /*1e70*/  ULEA UR28, UR15, UR14, 0xc ;  /* 0x0000000e0f1c7291 */ /* 0x000fe2000f8e60ff */
[----:B------:R-:W-:Y:S01]  /*1e80*/  VOTEU.ANY UP0, P1 ;  /* 0x0000000000ff7886 */ /* 0x000fe20000800100 */
[----:B------:R-:W-:Y:S01]  /*1e90*/  ULEA UR30, UR15, UR9, 0x7 ;  /* 0x000000090f1e7291 */ /* 0x000fe2000f8e38ff */
[----:B------:R3:W-:Y:S03]  /*1ea0*/  @!P3 SYNCS.ARRIVE.TRANS64 RZ, [UR16+0xc000], R4 ;  /* 0x00c00004ffffb9a7 */ /* 0x0007e60008000010 */
[----:B------:R-:W-:Y:S01]  /*1eb0*/  VOTEU.ANY UP1, P0 ;  /* 0x0000000000ff7886 */ /* 0x000fe20000020100 */
[----:B------:R-:W-:Y:S01]  /*1ec0*/  @UP0 UIADD3 UR5, UPT, UPT, UR16, 0xc000, URZ ;  /* 0x0000c00010050890 */ /* 0x000fe2000fffe0ff */
[----:B------:R-:W-:Y:S01]  /*1ed0*/  VOTEU.ANY UP0, P1 ;  /* 0x0000000000ff7886 */ /* 0x000fe20000800100 */
[----:B------:R-:W-:Y:S02]  /*1ee0*/  BAR.SYNC.DEFER_BLOCKING 0x0 ;  /* 0x0000000000007b1d */ /* 0x000fe40000010000 */
[----:B------:R-:W-:Y:S01]  /*1ef0*/  @UP1 UIADD3 UR29, UPT, UPT, UR16, 0xc000, URZ ;  /* 0x0000c000101d1890 */ /* 0x000fe2000fffe0ff */
[----:B---3--:R-:W-:-:S03]  /*1f00*/  IMAD.U32 R4, R3, -0x80000000, RZ ;  /* 0x8000000003047824 */ /* 0x008fc600078e00ff */
[----:B------:R-:W-:Y:S01]  /*1f10*/  VOTEU.ANY UP1, P0 ;  /* 0x0000000000ff7886 */ /* 0x000fe20000020100 */
[----:B------:R3:W-:Y:S01]  /*1f20*/  @UP0 UTMALDG.2D [UR4], [UR20] ;  /* 0x00000004140005b4 */ /* 0x0007e20008008000 */
[----:B------:R-:W-:Y:S01]  /*1f30*/  UISETP.NE.U32.AND UP0, UPT, UR12, URZ, UPT ;  /* 0x000000ff0c00728c */ /* 0x000fe2000bf05070 */
[----:B------:R4:W-:Y:S06]  /*1f40*/  MEMBAR.ALL.CTA ;  /* 0x0000000000007992 */ /* 0x0009ec0000008000 */
[----:B----4-:R-:W4:Y:S02]  /*1f50*/  FENCE.VIEW.ASYNC.S ;  /* 0x00000000000073c6 */ /* 0x010f240000000000 */
[----:B----4-:R-:W-:Y:S06]  /*1f60*/  BAR.SYNC.DEFER_BLOCKING 0x0 ;  /* 0x0000000000007b1d */ /* 0x010fec0000010000 */
[----:B------:R3:W-:Y:S02]  /*1f70*/  @UP1 UTMALDG.2D [UR28], [UR22] ;  /* 0x0000001c160015b4 */ /* 0x0007e40008008000 */
[----:B------:R-:W-:Y:S06]  /*1f80*/  BAR.SYNC.DEFER_BLOCKING 0x0 ;  /* 0x0000000000007b1d */ /* 0x000fec0000010000 */
[----:B------:R-:W4:Y:S02]  /*1f90*/  SYNCS.PHASECHK.TRANS64.TRYWAIT P0, [UR16+0xc000], R4 ;  /* 0x00c00004ff0075a7 */ /* 0x000f240008001110 */
[----:B---34-:R-:W-:Y:S05]  /*1fa0*/  @!P0 BRA `(.L_x_63) ;  /* 0x00000010006c8947 */ /* 0x018fea0003800000 */
.L_x_80:
        /* <DEDUP_REMOVED lines=10> */
[----:B------:R3:W-:Y:S01]  /*2050*/  UTCQMMA gdesc[UR4], gdesc[UR14], tmem[UR24], tmem[UR18], idesc[UR19], UPT ;  /* 0x00ff120e040075ea */ /* 0x0007e2000b800318 */
[----:B------:R-:W-:Y:S02]  /*2060*/  NOP ;  /* 0x0000000000007918 */ /* 0x000fe40000000000 */
.L_x_64:
[----:B------:R-:W-:Y:S01]  /*2070*/  ELECT P0, URZ, PT ;  /* 0x0000000000ff782f */ /* 0x000fe20003800000 */
[----:B---3--:R-:W-:-:S03]  /*2080*/  UIADD3 UR4, UPT, UPT, UR16, 0xc020, URZ ;  /* 0x0000c02010047890 */ /* 0x008fc6000fffe0ff */
[----:B------:R-:W-:Y:S01]  /*2090*/  ISETP.LT.U32.AND P0, PT, R2, 0x20, P0 ;  /* 0x000000200200780c */ /* 0x000fe20000701070 */
[----:B------:R-:W-:-:S12]  /*20a0*/  UMOV UR5, URZ ;  /* 0x000000ff00057c82 */ /* 0x000fd80008000000 */
[----:B------:R-:W-:Y:S01]  /*20b0*/  VOTEU.ANY UP0, P0 ;  /* 0x0000000000ff7886 */ /* 0x000fe20000000100 */
[----:B------:R-:W-:-:S04]  /*20c0*/  VOTEU.ANY UP1, P0 ;  /* 0x0000000000ff7886 */ /* 0x000fc80000020100 */
[----:B------:R-:W-:Y:S02]  /*20d0*/  @UP0 UMOV UR4, UR4 ;  /* 0x0000000400040c82 */ /* 0x000fe40008000000 */
[----:B------:R3:W-:Y:S01]  /*20e0*/  @UP1 UTCBAR [UR4], URZ ;  /* 0x000000ff040013e9 */ /* 0x0007e200080000ff */
[----:B------:R-:W-:Y:S06]  /*20f0*/  BAR.SYNC.DEFER_BLOCKING 0x0 ;  /* 0x0000000000007b1d */ /* 0x000fec0000010000 */
[----:B------:R-:W4:Y:S02]  /*2100*/  SYNCS.PHASECHK.TRANS64.TRYWAIT P0, [UR16+0xc020], R4 ;  /* 0x00c02004ff0075a7 */ /* 0x000f240008001110 */
[----:B---34-:R-:W-:Y:S05]  /*2110*/  @!P0 BRA `(.L_x_65) ;  /* 0x00000010001c8947 */ /* 0x018fea0003800000 */
.L_x_81:
[----:B------:R-:W-:Y:S02]  /*2120*/  UIADD3 UR13, UPT, UPT, UR13, 0x1, URZ ;  /* 0x000000010d0d7890 */ /* 0x000fe4000fffe0ff */
[----:B------:R-:W-:Y:S02]  /*2130*/  UIADD3 UR6, UPT, UPT, UR6, 0x20, URZ ;  /* 0x0000002006067890 */ /* 0x000fe4000fffe0ff */
[----:B------:R-:W-:-:S04]  /*2140*/  UISETP.NE.U32.AND UP0, UPT, UR13, 0x4, UPT ;  /* 0x000000040d00788c */ /* 0x000fc8000bf05070 */
[----:B------:R-:W-:Y:S02]  /*2150*/  USEL UR13, UR13, URZ, UP0 ;  /* 0x000000ff0d0d7287 */ /* 0x000fe40008000000 */
[----:B------:R-:W-:Y:S02]  /*2160*/  USEL UR4, URZ, 0x1, UP0 ;  /* 0x00000001ff047887 */ /* 0x000fe40008000000 */
[----:B--2---:R-:W-:-:S04]  /*2170*/  UISETP.GE.AND UP0, UPT, UR6, UR17, UPT ;  /* 0x000000110600728c */ /* 0x004fc8000bf06270 */
[----:B------:R-:W-:-:S05]  /*2180*/  LOP3.LUT R3, R3, UR4, RZ, 0x3c, !PT ;  /* 0x0000000403037c12 */ /* 0x000fca000f8e3cff */
[----:B------:R-:W-:Y:S05]  /*2190*/  BRA.U !UP0, `(.L_x_66) ;  /* 0xfffffffd08047547 */ /* 0x000fea000b83ffff */
.L_x_59:
[----:B---34-:R-:W-:Y:S06]  /*21a0*/  BAR.SYNC.DEFER_BLOCKING 0x0 ;  /* 0x0000000000007b1d */ /* 0x018fec0000010000 */
[----:B------:R-:W-:Y:S04]  /*21b0*/  BSSY.RECONVERGENT B3, `(.L_x_67) ;  /* 0x0000004000037945 */ /* 0x000fe80003800200 */
[----:B------:R-:W-:Y:S05]  /*21c0*/  @P3 BRA `(.L_x_68) ;  /* 0x0000000000083947 */ /* 0x000fea0003800000 */
[----:B------:R-:W2:Y:S02]  /*21d0*/  SYNCS.CCTL.IV [UR8+0xc000] ;  /* 0x00c00000ff0079b1 */ /* 0x000ea40008000008 */
[----:B--2---:R-:W2:Y:S02]  /*21e0*/  SYNCS.CCTL.IV [UR8+0xc020] ;  /* 0x00c02000ff0079b1 */ /* 0x004ea40008000008 */
.L_x_68:
[----:B------:R-:W-:Y:S05]  /*21f0*/  BSYNC.RECONVERGENT B3 ;  /* 0x0000000000037941 */ /* 0x000fea0003800200 */
.L_x_67:
[----:B--2---:R-:W-:Y:S06]  /*2200*/  BAR.SYNC.DEFER_BLOCKING 0x0 ;  /* 0x0000000000007b1d */ /* 0x004fec0000010000 */
[----:B------:R-:W-:Y:S04]  /*2210*/  BSSY.RECONVERGENT B3, `(.L_x_69) ;  /* 0x0000004000037945 */ /* 0x000fe80003800200 */
[----:B------:R-:W-:Y:S05]  /*2220*/  @P3 BRA `(.L_x_70) ;  /* 0x0000000000083947 */ /* 0x000fea0003800000 */
[----:B------:R-:W2:Y:S02]  /*2230*/  SYNCS.CCTL.IV [UR8+0xc008] ;  /* 0x00c00800ff0079b1 */ /* 0x000ea40008000008 */
[----:B--2---:R-:W2:Y:S02]  /*2240*/  SYNCS.CCTL.IV [UR8+0xc028] ;  /* 0x00c02800ff0079b1 */ /* 0x004ea40008000008 */
.L_x_70:
[----:B------:R-:W-:Y:S05]  /*2250*/  BSYNC.RECONVERGENT B3 ;  /* 0x0000000000037941 */ /* 0x000fea0003800200 */
.L_x_69:
[----:B--2---:R-:W-:Y:S06]  /*2260*/  BAR.SYNC.DEFER_BLOCKING 0x0 ;  /* 0x0000000000007b1d */ /* 0x004fec0000010000 */
[----:B------:R-:W-:Y:S04]  /*2270*/  BSSY.RECONVERGENT B3, `(.L_x_71) ;  /* 0x0000004000037945 */ /* 0x000fe80003800200 */
[----:B------:R-:W-:Y:S05]  /*2280*/  @P3 BRA `(.L_x_72) ;  /* 0x0000000000083947 */ /* 0x000fea0003800000 */
[----:B------:R-:W2:Y:S02]  /*2290*/  SYNCS.CCTL.IV [UR8+0xc010] ;  /* 0x00c01000ff0079b1 */ /* 0x000ea40008000008 */
[----:B--2---:R-:W2:Y:S02]  /*22a0*/  SYNCS.CCTL.IV [UR8+0xc030] ;  /* 0x00c03000ff0079b1 */ /* 0x004ea40008000008 */
.L_x_72:
[----:B------:R-:W-:Y:S05]  /*22b0*/  BSYNC.RECONVERGENT B3 ;  /* 0x0000000000037941 */ /* 0x000fea0003800200 */
.L_x_71:
[----:B--2---:R-:W-:Y:S06]  /*22c0*/  BAR.SYNC.DEFER_BLOCKING 0x0 ;  /* 0x0000000000007b1d */ /* 0x004fec0000010000 */
[----:B------:R-:W-:Y:S04]  /*22d0*/  BSSY.RECONVERGENT B3, `(.L_x_73) ;  /* 0x0000004000037945 */ /* 0x000fe80003800200 */
[----:B------:R-:W-:Y:S05]  /*22e0*/  @P3 BRA `(.L_x_74) ;  /* 0x0000000000083947 */ /* 0x000fea0003800000 */
[----:B------:R-:W2:Y:S02]  /*22f0*/  SYNCS.CCTL.IV [UR8+0xc018] ;  /* 0x00c01800ff0079b1 */ /* 0x000ea40008000008 */
[----:B--2---:R-:W2:Y:S02]  /*2300*/  SYNCS.CCTL.IV [UR8+0xc038] ;  /* 0x00c03800ff0079b1 */ /* 0x004ea40008000008 */
.L_x_74:
[----:B------:R-:W-:Y:S05]  /*2310*/  BSYNC.RECONVERGENT B3 ;  /* 0x0000000000037941 */ /* 0x000fea0003800200 */
.L_x_73:
[----:B------:R-:W-:Y:S01]  /*2320*/  USHF.L.U32 UR4, UR12, 0x15, URZ ;  /* 0x000000150c047899 */ /* 0x000fe200080006ff */
[----:B------:R-:W-:Y:S01]  /*2330*/  IMAD.SHL.U32 R3, R0, 0x80, RZ ;  /* 0x0000008000037824 */ /* 0x000fe200078e00ff */
[----:B------:R-:W-:Y:S02]  /*2340*/  ELECT P0, URZ, PT ;  /* 0x0000000000ff782f */ /* 0x000fe40003800000 */
[----:B------:R-:W-:Y:S02]  /*2350*/  ULOP3.LUT UR4, UR4, 0x600000, URZ, 0xc0, !UPT ;  /* 0x0060000004047892 */ /* 0x000fe4000f8ec0ff */
[----:B------:R-:W-:Y:S01]  /*2360*/  ISETP.LT.U32.AND P0, PT, R2, 0x40, P0 ;  /* 0x000000400200780c */ /* 0x000fe20000701070 */
[----:B------:R-:W-:Y:S02]  /*2370*/  ULOP3.LUT UR12, UR12, 0x1, URZ, 0xc0, !UPT ;  /* 0x000000010c0c7892 */ /* 0x000fe4000f8ec0ff */
[----:B------:R-:W-:Y:S02]  /*2380*/  UIADD3 UR4, UPT, UPT, UR24, UR4, URZ ;  /* 0x0000000418047290 */ /* 0x000fe4000fffe0ff */
[----:B------:R-:W-:Y:S01]  /*2390*/  ULEA UR5, UR12, UR9, 0x7 ;  /* 0x000000090c057291 */ /* 0x000fe2000f8e38ff */
[----:B------:R-:W-:-:S06]  /*23a0*/  UMOV UR6, UR7 ;  /* 0x0000000700067c82 */ /* 0x000fcc0008000000 */
[----:B------:R-:W3:Y:S01]  /*23b0*/  LDTM.x64 R100, tmem[UR4] ;  /* 0x00000004006479ee */ /* 0x000ee20008340000 */
[----:B------:R-:W-:Y:S01]  /*23c0*/  VOTEU.ANY UP1, P0 ;  /* 0x0000000000ff7886 */ /* 0x000fe20000020100 */
[----:B------:R-:W-:Y:S01]  /*23d0*/  VOTEU.ANY UP0, P0 ;  /* 0x0000000000ff7886 */ /* 0x000fe20000000100 */
[----:B---3--:R-:W-:Y:S02]  /*23e0*/  F2FP.SATFINITE.E4M3.F32.PACK_AB_MERGE_C R102, R103, R102, RZ ;  /* 0x000000666766723e */ /* 0x008fe400048070ff */
[----:B------:R-:W-:Y:S02]  /*23f0*/  F2FP.SATFINITE.E4M3.F32.PACK_AB_MERGE_C R106, R107, R106, RZ ;  /* 0x0000006a6b6a723e */ /* 0x000fe400048070ff */
[----:B------:R-:W-:Y:S02]  /*2400*/  F2FP.SATFINITE.E4M3.F32.PACK_AB_MERGE_C R164, R101, R100, R102 ;  /* 0x0000006465a4723e */ /* 0x000fe40004807066 */
[----:B------:R-:W3:Y:S01]  /*2410*/  LDTM.x64 R40, tmem[UR4+0x40] ;  /* 0x00004004002879ee */ /* 0x000ee20008340000 */
[----:B------:R-:W-:-:S02]  /*2420*/  F2FP.SATFINITE.E4M3.F32.PACK_AB_MERGE_C R110, R111, R110, RZ ;  /* 0x0000006e6f6e723e */ /* 0x000fc400048070ff */
[----:B------:R-:W-:Y:S02]  /*2430*/  F2FP.SATFINITE.E4M3.F32.PACK_AB_MERGE_C R114, R115, R114, RZ ;  /* 0x000000727372723e */ /* 0x000fe400048070ff */
[----:B------:R-:W-:Y:S02]  /*2440*/  F2FP.SATFINITE.E4M3.F32.PACK_AB_MERGE_C R165, R105, R104, R106 ;  /* 0x0000006869a5723e */ /* 0x000fe4000480706a */
[----:B------:R-:W-:Y:S02]  /*2450*/  F2FP.SATFINITE.E4M3.F32.PACK_AB_MERGE_C R166, R109, R108, R110 ;  /* 0x0000006c6da6723e */ /* 0x000fe4000480706e */
[----:B------:R-:W-:Y:S02]  /*2460*/  F2FP.SATFINITE.E4M3.F32.PACK_AB_MERGE_C R167, R113, R112, R114 ;  /* 0x0000007071a7723e */ /* 0x000fe40004807072 */
[----:B------:R-:W-:Y:S02]  /*2470*/  F2FP.SATFINITE.E4M3.F32.PACK_AB_MERGE_C R118, R119, R118, RZ ;  /* 0x000000767776723e */ /* 0x000fe400048070ff */
[----:B------:R-:W-:-:S02]  /*2480*/  F2FP.SATFINITE.E4M3.F32.PACK_AB_MERGE_C R122, R123, R122, RZ ;  /* 0x0000007a7b7a723e */ /* 0x000fc400048070ff */
[----:B------:R-:W-:Y:S02]  /*2490*/  F2FP.SATFINITE.E4M3.F32.PACK_AB_MERGE_C R126, R127, R126, RZ ;  /* 0x0000007e7f7e723e */ /* 0x000fe400048070ff */
[----:B------:R-:W-:Y:S02]  /*24a0*/  F2FP.SATFINITE.E4M3.F32.PACK_AB_MERGE_C R119, R131, R130, RZ ;  /* 0x000000828377723e */ /* 0x000fe400048070ff */
[----:B------:R-:W-:Y:S02]  /*24b0*/  F2FP.SATFINITE.E4M3.F32.PACK_AB_MERGE_C R134, R135, R134, RZ ;  /* 0x000000868786723e */ /* 0x000fe400048070ff */
[----:B------:R-:W-:Y:S02]  /*24c0*/  F2FP.SATFINITE.E4M3.F32.PACK_AB_MERGE_C R138, R139, R138, RZ ;  /* 0x0000008a8b8a723e */ /* 0x000fe400048070ff */
[----:B------:R-:W-:Y:S02]  /*24d0*/  F2FP.SATFINITE.E4M3.F32.PACK_AB_MERGE_C R142, R143, R142, RZ ;  /* 0x0000008e8f8e723e */ /* 0x000fe400048070ff */
[----:B---3--:R-:W-:-:S02]  /*24e0*/  F2FP.SATFINITE.E4M3.F32.PACK_AB_MERGE_C R42, R43, R42, RZ ;  /* 0x0000002a2b2a723e */ /* 0x008fc400048070ff */
[----:B------:R-:W-:Y:S02]  /*24f0*/  F2FP.SATFINITE.E4M3.F32.PACK_AB_MERGE_C R46, R47, R46, RZ ;  /* 0x0000002e2f2e723e */ /* 0x000fe400048070ff */
[----:B------:R-:W-:Y:S02]  /*2500*/  F2FP.SATFINITE.E4M3.F32.PACK_AB_MERGE_C R50, R51, R50, RZ ;  /* 0x000000323332723e */ /* 0x000fe400048070ff */
[----:B------:R-:W-:Y:S02]  /*2510*/  F2FP.SATFINITE.E4M3.F32.PACK_AB_MERGE_C R54, R55, R54, RZ ;  /* 0x000000363736723e */ /* 0x000fe400048070ff */
[----:B------:R-:W-:Y:S02]  /*2520*/  F2FP.SATFINITE.E4M3.F32.PACK_AB_MERGE_C R58, R59, R58, RZ ;  /* 0x0000003a3b3a723e */ /* 0x000fe400048070ff */
[----:B------:R-:W-:Y:S02]  /*2530*/  F2FP.SATFINITE.E4M3.F32.PACK_AB_MERGE_C R62, R63, R62, RZ ;  /* 0x0000003e3f3e723e */ /* 0x000fe400048070ff */
[----:B------:R-:W-:-:S02]  /*2540*/  F2FP.SATFINITE.E4M3.F32.PACK_AB_MERGE_C R66, R67, R66, RZ ;  /* 0x000000424342723e */ /* 0x000fc400048070ff */
[----:B------:R-:W-:Y:S02]  /*2550*/  F2FP.SATFINITE.E4M3.F32.PACK_AB_MERGE_C R70, R71, R70, RZ ;  /* 0x000000464746723e */ /* 0x000fe400048070ff */
[----:B------:R-:W-:Y:S02]  /*2560*/  F2FP.SATFINITE.E4M3.F32.PACK_AB_MERGE_C R74, R75, R74, RZ ;  /* 0x0000004a4b4a723e */ /* 0x000fe400048070ff */
[----:B------:R-:W-:Y:S02]  /*2570*/  F2FP.SATFINITE.E4M3.F32.PACK_AB_MERGE_C R104, R41, R40, R42 ;  /* 0x000000282968723e */ /* 0x000fe4000480702a */
[----:B------:R-:W-:Y:S02]  /*2580*/  F2FP.SATFINITE.E4M3.F32.PACK_AB_MERGE_C R105, R45, R44, R46 ;  /* 0x0000002c2d69723e */ /* 0x000fe4000480702e */
[----:B------:R-:W-:Y:S02]  /*2590*/  F2FP.SATFINITE.E4M3.F32.PACK_AB_MERGE_C R106, R49, R48, R50 ;  /* 0x00000030316a723e */ /* 0x000fe40004807032 */
[----:B------:R-:W-:-:S02]  /*25a0*/  F2FP.SATFINITE.E4M3.F32.PACK_AB_MERGE_C R107, R53, R52, R54 ;  /* 0x00000034356b723e */ /* 0x000fc40004807036 */
[----:B------:R-:W-:Y:S02]  /*25b0*/  F2FP.SATFINITE.E4M3.F32.PACK_AB_MERGE_C R108, R57, R56, R58 ;  /* 0x00000038396c723e */ /* 0x000fe4000480703a */
[----:B------:R-:W-:Y:S02]  /*25c0*/  F2FP.SATFINITE.E4M3.F32.PACK_AB_MERGE_C R109, R61, R60, R62 ;  /* 0x0000003c3d6d723e */ /* 0x000fe4000480703e */
[----:B------:R-:W-:Y:S02]  /*25d0*/  F2FP.SATFINITE.E4M3.F32.PACK_AB_MERGE_C R110, R65, R64, R66 ;  /* 0x00000040416e723e */ /* 0x000fe40004807042 */
[----:B------:R-:W-:Y:S02]  /*25e0*/  F2FP.SATFINITE.E4M3.F32.PACK_AB_MERGE_C R111, R69, R68, R70 ;  /* 0x00000044456f723e */ /* 0x000fe40004807046 */
[----:B------:R-:W-:Y:S02]  /*25f0*/  F2FP.SATFINITE.E4M3.F32.PACK_AB_MERGE_C R112, R73, R72, R74 ;  /* 0x000000484970723e */ /* 0x000fe4000480704a */
[----:B------:R-:W3:Y:S01]  /*2600*/  LDTM.x64 R12, tmem[UR4+0x80] ;  /* 0x00008004000c79ee */ /* 0x000ee20008340000 */
[----:B------:R-:W-:-:S02]  /*2610*/  F2FP.SATFINITE.E4M3.F32.PACK_AB_MERGE_C R90, R91, R90, RZ ;  /* 0x0000005a5b5a723e */ /* 0x000fc400048070ff */
[----:B------:R-:W-:Y:S02]  /*2620*/  F2FP.SATFINITE.E4M3.F32.PACK_AB_MERGE_C R78, R79, R78, RZ ;  /* 0x0000004e4f4e723e */ /* 0x000fe400048070ff */
[----:B------:R-:W-:Y:S02]  /*2630*/  F2FP.SATFINITE.E4M3.F32.PACK_AB_MERGE_C R82, R83, R82, RZ ;  /* 0x000000525352723e */ /* 0x000fe400048070ff */
[----:B------:R-:W-:Y:S02]  /*2640*/  F2FP.SATFINITE.E4M3.F32.PACK_AB_MERGE_C R86, R87, R86, RZ ;  /* 0x000000565756723e */ /* 0x000fe400048070ff */
[----:B------:R-:W-:Y:S02]  /*2650*/  F2FP.SATFINITE.E4M3.F32.PACK_AB_MERGE_C R94, R95, R94, RZ ;  /* 0x0000005e5f5e723e */ /* 0x000fe400048070ff */
[----:B------:R-:W-:Y:S02]  /*2660*/  F2FP.SATFINITE.E4M3.F32.PACK_AB_MERGE_C R88, R89, R88, R90 ;  /* 0x000000585958723e */ /* 0x000fe4000480705a */
[----:B------:R-:W-:-:S02]  /*2670*/  F2FP.SATFINITE.E4M3.F32.PACK_AB_MERGE_C R113, R77, R76, R78 ;  /* 0x0000004c4d71723e */ /* 0x000fc4000480704e */
[----:B------:R-:W-:Y:S02]  /*2680*/  F2FP.SATFINITE.E4M3.F32.PACK_AB_MERGE_C R114, R81, R80, R82 ;  /* 0x000000505172723e */ /* 0x000fe40004807052 */
[----:B------:R-:W-:Y:S02]  /*2690*/  F2FP.SATFINITE.E4M3.F32.PACK_AB_MERGE_C R115, R85, R84, R86 ;  /* 0x000000545573723e */ /* 0x000fe40004807056 */
[----:B------:R-:W-:Y:S02]  /*26a0*/  F2FP.SATFINITE.E4M3.F32.PACK_AB_MERGE_C R89, R93, R92, R94 ;  /* 0x0000005c5d59723e */ /* 0x000fe4000480705e */
        /* <DEDUP_REMOVED lines=11> */
[----:B------:R-:W-:Y:S02]  /*2760*/  F2FP.SATFINITE.E4M3.F32.PACK_AB_MERGE_C R50, R51, R50, RZ ;  /* 0x000000323332723e */ /* 0x000fe400048070ff */
[----:B------:R-:W-:Y:S02]  /*2770*/  F2FP.SATFINITE.E4M3.F32.PACK_AB_MERGE_C R54, R55, R54, RZ ;  /* 0x000000363736723e */ /* 0x000fe400048070ff */
[----:B------:R-:W-:Y:S02]  /*2780*/  F2FP.SATFINITE.E4M3.F32.PACK_AB_MERGE_C R58, R59, R58, RZ ;  /* 0x0000003a3b3a723e */ /* 0x000fe400048070ff */
[----:B------:R-:W-:-:S02]  /*2790*/  F2FP.SATFINITE.E4M3.F32.PACK_AB_MERGE_C R62, R63, R62, RZ ;  /* 0x0000003e3f3e723e */ /* 0x000fc400048070ff */
[----:B------:R-:W-:Y:S02]  /*27a0*/  F2FP.SATFINITE.E4M3.F32.PACK_AB_MERGE_C R66, R67, R66, RZ ;  /* 0x000000424342723e */ /* 0x000fe400048070ff */
[----:B------:R-:W-:Y:S02]  /*27b0*/  F2FP.SATFINITE.E4M3.F32.PACK_AB_MERGE_C R76, R13, R12, R14 ;  /* 0x0000000c0d4c723e */ /* 0x000fe4000480700e */
        /* <DEDUP_REMOVED lines=13> */
[----:B-----5:R-:W3:Y:S01]  /*2890*/  LDTM.x64 R4, tmem[UR4+0xc0] ;  /* 0x0000c004000479ee */ /* 0x020ee20008340000 */
[----:B------:R-:W-:Y:S01]  /*28a0*/  F2FP.SATFINITE.E4M3.F32.PACK_AB_MERGE_C R70, R71, R70, RZ ;  /* 0x000000464746723e */ /* 0x000fe200048070ff */
[----:B------:R-:W-:Y:S01]  /*28b0*/  NOP ;  /* 0x0000000000007918 */ /* 0x000fe20000000000 */
[----:B------:R-:W-:Y:S01]  /*28c0*/  F2FP.SATFINITE.E4M3.F32.PACK_AB_MERGE_C R154, R155, R154, RZ ;  /* 0x0000009a9b9a723e */ /* 0x000fe200048070ff */
[----:B------:R-:W-:Y:S01]  /*28d0*/  ULEA UR4, UR12, UR8, 0xe ;  /* 0x000000080c047291 */ /* 0x000fe2000f8e70ff */
[----:B------:R-:W-:Y:S01]  /*28e0*/  F2FP.SATFINITE.E4M3.F32.PACK_AB_MERGE_C R94, R69, R68, R70 ;  /* 0x00000044455e723e */ /* 0x000fe20004807046 */
[----:B------:R-:W-:Y:S01]  /*28f0*/  IMAD.SHL.U32 R69, R0, 0x10, RZ ;  /* 0x0000001000457824 */ /* 0x000fe200078e00ff */
[----:B------:R-:W-:-:S02]  /*2900*/  LOP3.LUT R0, R3, 0x3f80, RZ, 0xc0, !PT ;  /* 0x00003f8003007812 */ /* 0x000fc400078ec0ff */
[----:B------:R-:W-:Y:S02]  /*2910*/  F2FP.SATFINITE.E4M3.F32.PACK_AB_MERGE_C R158, R159, R158, RZ ;  /* 0x0000009e9f9e723e */ /* 0x000fe400048070ff */
[----:B------:R-:W-:Y:S02]  /*2920*/  LOP3.LUT R0, R0, 0x70, R69, 0xf8, !PT ;  /* 0x0000007000007812 */ /* 0x000fe400078ef845 */
[----:B------:R-:W-:Y:S02]  /*2930*/  F2FP.SATFINITE.E4M3.F32.PACK_AB_MERGE_C R151, R163, R162, RZ ;  /* 0x000000a2a397723e */ /* 0x000fe400048070ff */
[----:B------:R-:W-:Y:S01]  /*2940*/  F2FP.SATFINITE.E4M3.F32.PACK_AB_MERGE_C R74, R75, R74, RZ ;  /* 0x0000004a4b4a723e */ /* 0x000fe200048070ff */
[----:B--2---:R-:W-:Y:S01]  /*2950*/  STS.128 [R0+UR8], R164 ;  /* 0x000000a400007988 */ /* 0x004fe20008000c08 */
[----:B------:R-:W-:Y:S02]  /*2960*/  F2FP.SATFINITE.E4M3.F32.PACK_AB_MERGE_C R116, R117, R116, R118 ;  /* 0x000000747574723e */ /* 0x000fe40004807076 */
[----:B------:R-:W-:Y:S01]  /*2970*/  F2FP.SATFINITE.E4M3.F32.PACK_AB_MERGE_C R117, R121, R120, R122 ;  /* 0x000000787975723e */ /* 0x000fe2000480707a */
[----:B------:R2:W-:Y:S01]  /*2980*/  STS.128 [R0+UR8+0x4000], R76 ;  /* 0x0040004c00007988 */ /* 0x0005e20008000c08 */
[----:B------:R-:W-:-:S02]  /*2990*/  F2FP.SATFINITE.E4M3.F32.PACK_AB_MERGE_C R118, R125, R124, R126 ;  /* 0x0000007c7d76723e */ /* 0x000fc4000480707e */
[----:B------:R-:W-:Y:S02]  /*29a0*/  F2FP.SATFINITE.E4M3.F32.PACK_AB_MERGE_C R119, R129, R128, R119 ;  /* 0x000000808177723e */ /* 0x000fe40004807077 */
[----:B---3--:R-:W-:Y:S02]  /*29b0*/  F2FP.SATFINITE.E4M3.F32.PACK_AB_MERGE_C R6, R7, R6, RZ ;  /* 0x000000060706723e */ /* 0x008fe400048070ff */
[----:B------:R-:W-:Y:S02]  /*29c0*/  F2FP.SATFINITE.E4M3.F32.PACK_AB_MERGE_C R10, R11, R10, RZ ;  /* 0x0000000a0b0a723e */ /* 0x000fe400048070ff */
[----:B------:R-:W-:Y:S02]  /*29d0*/  F2FP.SATFINITE.E4M3.F32.PACK_AB_MERGE_C R14, R15, R14, RZ ;  /* 0x0000000e0f0e723e */ /* 0x000fe400048070ff */
[----:B------:R-:W-:Y:S02]  /*29e0*/  F2FP.SATFINITE.E4M3.F32.PACK_AB_MERGE_C R7, R19, R18, RZ ;  /* 0x000000121307723e */ /* 0x000fe400048070ff */
[----:B------:R-:W-:-:S02]  /*29f0*/  F2FP.SATFINITE.E4M3.F32.PACK_AB_MERGE_C R22, R23, R22, RZ ;  /* 0x000000161716723e */ /* 0x000fc400048070ff */
[----:B------:R-:W-:Y:S02]  /*2a00*/  F2FP.SATFINITE.E4M3.F32.PACK_AB_MERGE_C R132, R133, R132, R134 ;  /* 0x000000848584723e */ /* 0x000fe40004807086 */
[----:B------:R-:W-:Y:S02]  /*2a10*/  F2FP.SATFINITE.E4M3.F32.PACK_AB_MERGE_C R26, R27, R26, RZ ;  /* 0x0000001a1b1a723e */ /* 0x000fe400048070ff */
[----:B------:R-:W-:Y:S02]  /*2a20*/  F2FP.SATFINITE.E4M3.F32.PACK_AB_MERGE_C R30, R31, R30, RZ ;  /* 0x0000001e1f1e723e */ /* 0x000fe400048070ff */
[----:B------:R-:W-:Y:S02]  /*2a30*/  F2FP.SATFINITE.E4M3.F32.PACK_AB_MERGE_C R23, R35, R34, RZ ;  /* 0x000000222317723e */ /* 0x000fe400048070ff */
[----:B------:R-:W-:Y:S02]  /*2a40*/  F2FP.SATFINITE.E4M3.F32.PACK_AB_MERGE_C R38, R39, R38, RZ ;  /* 0x000000262726723e */ /* 0x000fe400048070ff */
[----:B------:R-:W-:-:S02]  /*2a50*/  F2FP.SATFINITE.E4M3.F32.PACK_AB_MERGE_C R4, R5, R4, R6 ;  /* 0x000000040504723e */ /* 0x000fc40004807006 */
[----:B------:R-:W-:Y:S02]  /*2a60*/  LOP3.LUT R2, R0, 0x10, RZ, 0x3c, !PT ;  /* 0x0000001000027812 */ /* 0x000fe400078e3cff */
[----:B------:R-:W-:Y:S02]  /*2a70*/  F2FP.SATFINITE.E4M3.F32.PACK_AB_MERGE_C R133, R137, R136, R138 ;  /* 0x000000888985723e */ /* 0x000fe4000480708a */
[----:B------:R-:W-:Y:S01]  /*2a80*/  F2FP.SATFINITE.E4M3.F32.PACK_AB_MERGE_C R134, R141, R140, R142 ;  /* 0x0000008c8d86723e */ /* 0x000fe2000480708e */
[----:B------:R3:W-:Y:S01]  /*2a90*/  STS.128 [R2+UR8], R116 ;  /* 0x0000007402007988 */ /* 0x0007e20008000c08 */
[----:B------:R-:W-:Y:S02]  /*2aa0*/  F2FP.SATFINITE.E4M3.F32.PACK_AB_MERGE_C R135, R145, R144, R135 ;  /* 0x000000909187723e */ /* 0x000fe40004807087 */
[----:B------:R-:W-:Y:S01]  /*2ab0*/  F2FP.SATFINITE.E4M3.F32.PACK_AB_MERGE_C R148, R149, R148, R150 ;  /* 0x000000949594723e */ /* 0x000fe20004807096 */
[----:B------:R3:W-:Y:S01]  /*2ac0*/  STS.128 [R2+UR8+0x4000], R80 ;  /* 0x0040005002007988 */ /* 0x0007e20008000c08 */
[----:B------:R-:W-:-:S02]  /*2ad0*/  F2FP.SATFINITE.E4M3.F32.PACK_AB_MERGE_C R42, R43, R42, RZ ;  /* 0x0000002a2b2a723e */ /* 0x000fc400048070ff */
[----:B------:R-:W-:Y:S02]  /*2ae0*/  F2FP.SATFINITE.E4M3.F32.PACK_AB_MERGE_C R46, R47, R46, RZ ;  /* 0x0000002e2f2e723e */ /* 0x000fe400048070ff */
[----:B------:R-:W-:Y:S02]  /*2af0*/  F2FP.SATFINITE.E4M3.F32.PACK_AB_MERGE_C R39, R51, R50, RZ ;  /* 0x000000323327723e */ /* 0x000fe400048070ff */
[----:B------:R-:W-:Y:S02]  /*2b00*/  F2FP.SATFINITE.E4M3.F32.PACK_AB_MERGE_C R54, R55, R54, RZ ;  /* 0x000000363736723e */ /* 0x000fe400048070ff */
[----:B------:R-:W-:Y:S02]  /*2b10*/  F2FP.SATFINITE.E4M3.F32.PACK_AB_MERGE_C R5, R9, R8, R10 ;  /* 0x000000080905723e */ /* 0x000fe4000480700a */
[----:B------:R-:W-:Y:S02]  /*2b20*/  LOP3.LUT R3, R0, 0x20, RZ, 0x3c, !PT ;  /* 0x0000002000037812 */ /* 0x000fe400078e3cff */
[----:B------:R-:W-:-:S02]  /*2b30*/  F2FP.SATFINITE.E4M3.F32.PACK_AB_MERGE_C R149, R153, R152, R154 ;  /* 0x000000989995723e */ /* 0x000fc4000480709a */
[----:B------:R-:W-:Y:S01]  /*2b40*/  F2FP.SATFINITE.E4M3.F32.PACK_AB_MERGE_C R150, R157, R156, R158 ;  /* 0x0000009c9d96723e */ /* 0x000fe2000480709e */
[----:B------:R3:W-:Y:S01]  /*2b50*/  STS.128 [R3+UR8], R132 ;  /* 0x0000008403007988 */ /* 0x0007e20008000c08 */
[----:B------:R-:W-:Y:S02]  /*2b60*/  F2FP.SATFINITE.E4M3.F32.PACK_AB_MERGE_C R151, R161, R160, R151 ;  /* 0x000000a0a197723e */ /* 0x000fe40004807097 */
[----:B------:R-:W-:Y:S01]  /*2b70*/  F2FP.SATFINITE.E4M3.F32.PACK_AB_MERGE_C R98, R99, R98, RZ ;  /* 0x000000626362723e */ /* 0x000fe200048070ff */
[----:B------:R3:W-:Y:S01]  /*2b80*/  STS.128 [R3+UR8+0x4000], R84 ;  /* 0x0040005403007988 */ /* 0x0007e20008000c08 */
[----:B------:R-:W-:Y:S02]  /*2b90*/  F2FP.SATFINITE.E4M3.F32.PACK_AB_MERGE_C R91, R103, R102, RZ ;  /* 0x00000066675b723e */ /* 0x000fe400048070ff */
[----:B------:R-:W-:Y:S02]  /*2ba0*/  F2FP.SATFINITE.E4M3.F32.PACK_AB_MERGE_C R95, R73, R72, R74 ;  /* 0x00000048495f723e */ /* 0x000fe4000480704a */
[----:B------:R-:W-:-:S02]  /*2bb0*/  F2FP.SATFINITE.E4M3.F32.PACK_AB_MERGE_C R58, R59, R58, RZ ;  /* 0x0000003a3b3a723e */ /* 0x000fc400048070ff */
[----:B------:R-:W-:Y:S02]  /*2bc0*/  F2FP.SATFINITE.E4M3.F32.PACK_AB_MERGE_C R62, R63, R62, RZ ;  /* 0x0000003e3f3e723e */ /* 0x000fe400048070ff */
[----:B------:R-:W-:Y:S02]  /*2bd0*/  F2FP.SATFINITE.E4M3.F32.PACK_AB_MERGE_C R66, R67, R66, RZ ;  /* 0x000000424342723e */ /* 0x000fe400048070ff */
[----:B------:R-:W-:Y:S02]  /*2be0*/  LOP3.LUT R8, R0, 0x30, RZ, 0x3c, !PT ;  /* 0x0000003000087812 */ /* 0x000fe400078e3cff */
[----:B------:R-:W-:Y:S02]  /*2bf0*/  F2FP.SATFINITE.E4M3.F32.PACK_AB_MERGE_C R6, R13, R12, R14 ;  /* 0x0000000c0d06723e */ /* 0x000fe4000480700e */
[----:B------:R-:W-:Y:S01]  /*2c00*/  F2FP.SATFINITE.E4M3.F32.PACK_AB_MERGE_C R7, R17, R16, R7 ;  /* 0x000000101107723e */ /* 0x000fe20004807007 */
[----:B------:R3:W-:Y:S01]  /*2c10*/  STS.128 [R8+UR8], R148 ;  /* 0x0000009408007988 */ /* 0x0007e20008000c08 */
[----:B------:R-:W-:-:S02]  /*2c20*/  F2FP.SATFINITE.E4M3.F32.PACK_AB_MERGE_C R20, R21, R20, R22 ;  /* 0x000000141514723e */ /* 0x000fc40004807016 */
[C---:B------:R-:W-:Y:S01]  /*2c30*/  LOP3.LUT R9, R0.reuse, 0x40, RZ, 0x3c, !PT ;  /* 0x0000004000097812 */ /* 0x040fe200078e3cff */
[----:B------:R3:W-:Y:S01]  /*2c40*/  STS.128 [R8+UR8+0x4000], R92 ;  /* 0x0040005c08007988 */ /* 0x0007e20008000c08 */
[----:B------:R-:W-:Y:S02]  /*2c50*/  F2FP.SATFINITE.E4M3.F32.PACK_AB_MERGE_C R21, R25, R24, R26 ;  /* 0x000000181915723e */ /* 0x000fe4000480701a */
[----:B------:R-:W-:Y:S01]  /*2c60*/  F2FP.SATFINITE.E4M3.F32.PACK_AB_MERGE_C R22, R29, R28, R30 ;  /* 0x0000001c1d16723e */ /* 0x000fe2000480701e */
[----:B------:R3:W-:Y:S01]  /*2c70*/  STS.128 [R9+UR8], R104 ;  /* 0x0000006809007988 */ /* 0x0007e20008000c08 */
[----:B------:R-:W-:Y:S02]  /*2c80*/  F2FP.SATFINITE.E4M3.F32.PACK_AB_MERGE_C R23, R33, R32, R23 ;  /* 0x000000202117723e */ /* 0x000fe40004807017 */
[----:B------:R-:W-:Y:S01]  /*2c90*/  F2FP.SATFINITE.E4M3.F32.PACK_AB_MERGE_C R36, R37, R36, R38 ;  /* 0x000000242524723e */ /* 0x000fe20004807026 */
[----:B------:R3:W-:Y:S01]  /*2ca0*/  STS.128 [R9+UR8+0x4000], R4 ;  /* 0x0040000409007988 */ /* 0x0007e20008000c08 */
[----:B------:R-:W-:-:S02]  /*2cb0*/  LOP3.LUT R10, R0, 0x50, RZ, 0x3c, !PT ;  /* 0x00000050000a7812 */ /* 0x000fc400078e3cff */
[----:B------:R-:W-:Y:S02]  /*2cc0*/  F2FP.SATFINITE.E4M3.F32.PACK_AB_MERGE_C R37, R41, R40, R42 ;  /* 0x000000282925723e */ /* 0x000fe4000480702a */
[----:B------:R-:W-:Y:S01]  /*2cd0*/  F2FP.SATFINITE.E4M3.F32.PACK_AB_MERGE_C R38, R45, R44, R46 ;  /* 0x0000002c2d26723e */ /* 0x000fe2000480702e */
[----:B------:R3:W-:Y:S01]  /*2ce0*/  STS.128 [R10+UR8], R108 ;  /* 0x0000006c0a007988 */ /* 0x0007e20008000c08 */
[----:B------:R-:W-:Y:S02]  /*2cf0*/  F2FP.SATFINITE.E4M3.F32.PACK_AB_MERGE_C R39, R49, R48, R39 ;  /* 0x000000303127723e */ /* 0x000fe40004807027 */
[----:B------:R-:W-:Y:S01]  /*2d00*/  F2FP.SATFINITE.E4M3.F32.PACK_AB_MERGE_C R52, R53, R52, R54 ;  /* 0x000000343534723e */ /* 0x000fe20004807036 */
[----:B------:R3:W-:Y:S01]  /*2d10*/  STS.128 [R10+UR8+0x4000], R20 ;  /* 0x004000140a007988 */ /* 0x0007e20008000c08 */
[----:B------:R-:W-:Y:S02]  /*2d20*/  LOP3.LUT R11, R0, 0x60, RZ, 0x3c, !PT ;  /* 0x00000060000b7812 */ /* 0x000fe400078e3cff */
[----:B------:R-:W-:-:S02]  /*2d30*/  F2FP.SATFINITE.E4M3.F32.PACK_AB_MERGE_C R90, R97, R96, R98 ;  /* 0x00000060615a723e */ /* 0x000fc40004807062 */
[----:B------:R-:W-:Y:S01]  /*2d40*/  F2FP.SATFINITE.E4M3.F32.PACK_AB_MERGE_C R91, R101, R100, R91 ;  /* 0x00000064655b723e */ /* 0x000fe2000480705b */
[----:B------:R3:W-:Y:S01]  /*2d50*/  STS.128 [R11+UR8], R112 ;  /* 0x000000700b007988 */ /* 0x0007e20008000c08 */
[----:B------:R-:W-:Y:S02]  /*2d60*/  F2FP.SATFINITE.E4M3.F32.PACK_AB_MERGE_C R53, R57, R56, R58 ;  /* 0x000000383935723e */ /* 0x000fe4000480703a */
[----:B------:R-:W-:Y:S01]  /*2d70*/  F2FP.SATFINITE.E4M3.F32.PACK_AB_MERGE_C R54, R61, R60, R62 ;  /* 0x0000003c3d36723e */ /* 0x000fe2000480703e */
[----:B------:R3:W-:Y:S01]  /*2d80*/  STS.128 [R11+UR8+0x4000], R36 ;  /* 0x004000240b007988 */ /* 0x0007e20008000c08 */
[----:B------:R-:W-:Y:S02]  /*2d90*/  F2FP.SATFINITE.E4M3.F32.PACK_AB_MERGE_C R55, R65, R64, R66 ;  /* 0x000000404137723e */ /* 0x000fe40004807042 */
[----:B--2---:R-:W-:-:S05]  /*2da0*/  LOP3.LUT R0, R0, 0x70, RZ, 0x3c, !PT ;  /* 0x0000007000007812 */ /* 0x004fca00078e3cff */
[----:B------:R3:W-:Y:S04]  /*2db0*/  STS.128 [R0+UR8], R88 ;  /* 0x0000005800007988 */ /* 0x0007e80008000c08 */
[----:B------:R3:W-:Y:S01]  /*2dc0*/  STS.128 [R0+UR8+0x4000], R52 ;  /* 0x0040003400007988 */ /* 0x0007e20008000c08 */
[----:B------:R2:W-:Y:S06]  /*2dd0*/  MEMBAR.ALL.CTA ;  /* 0x0000000000007992 */ /* 0x0005ec0000008000 */
[----:B--2---:R-:W2:Y:S02]  /*2de0*/  FENCE.VIEW.ASYNC.S ;  /* 0x00000000000073c6 */ /* 0x004ea40000000000 */
[----:B--2---:R-:W-:Y:S06]  /*2df0*/  BAR.SYNC.DEFER_BLOCKING 0x0 ;  /* 0x0000000000007b1d */ /* 0x004fec0000010000 */
[----:B------:R3:W-:Y:S01]  /*2e00*/  @UP1 UTMASTG.2D [UR4], [UR10] ;  /* 0x000000040a0013b5 */ /* 0x0007e20008008000 */
[----:B------:R0:W-:Y:S01]  /*2e10*/  UTMACMDFLUSH ;  /* 0x00000000000079b7 */ /* 0x0001e20000000000 */
[----:B------:R-:W-:-:S04]  /*2e20*/  DEPBAR.LE SB0, 0x0 ;  /* 0x000080000000791a */ /* 0x000fc80000000000 */
[----:B------:R-:W-:Y:S08]  /*2e30*/  BAR.SYNC.DEFER_BLOCKING 0x0 ;  /* 0x0000000000007b1d */ /* 0x000ff00000010000 */
[----:B------:R-:W-:Y:S06]  /*2e40*/  BAR.SYNC.DEFER_BLOCKING 0x0 ;  /* 0x0000000000007b1d */ /* 0x000fec0000010000 */
[----:B---3--:R-:W-:Y:S05]  /*2e50*/  @P2 BRA `(.L_x_75) ;  /* 0x0000000000a02947 */ /* 0x008fea0003800000 */
[----:B------:R-:W2:Y:S01]  /*2e60*/  S2UR UR5, SR_CgaCtaId ;  /* 0x00000000000579c3 */ /* 0x000ea20000008800 */
[----:B------:R-:W-:Y:S01]  /*2e70*/  NOP ;  /* 0x0000000000007918 */ /* 0x000fe20000000000 */
[----:B------:R-:W-:Y:S01]  /*2e80*/  UMOV UR4, 0x50 ;  /* 0x0000005000047882 */ /* 0x000fe20000000000 */
[----:B------:R-:W-:Y:S02]  /*2e90*/  IMAD.U32 R0, RZ, RZ, UR24 ;  /* 0x00000018ff007e24 */ /* 0x000fe4000f8e00ff */
[----:B------:R-:W-:Y:S02]  /*2ea0*/  IMAD.MOV.U32 R3, RZ, RZ, 0xff ;  /* 0x000000ffff037424 */ /* 0x000fe400078e00ff */
[----:B------:R-:W-:Y:S01]  /*2eb0*/  IMAD.MOV.U32 R7, RZ, RZ, 0x1 ;  /* 0x00000001ff077424 */ /* 0x000fe200078e00ff */
[----:B------:R-:W-:-:S04]  /*2ec0*/  LOP3.LUT R0, R0, 0xffff, RZ, 0xc0, !PT ;  /* 0x0000ffff00007812 */ /* 0x000fc800078ec0ff */
[----:B------:R-:W-:-:S05]  /*2ed0*/  SHF.R.U32.HI R0, RZ, 0x5, R0 ;  /* 0x00000005ff007819 */ /* 0x000fca0000011600 */
[----:B------:R-:W-:Y:S01]  /*2ee0*/  VIADD R2, R0, 0x10 ;  /* 0x0000001000027836 */ /* 0x000fe20000000000 */
[----:B------:R-:W-:Y:S01]  /*2ef0*/  SHF.L.U32 R0, R3, R0, RZ ;  /* 0x0000000003007219 */ /* 0x000fe200000006ff */
[----:B--2---:R-:W-:-:S03]  /*2f00*/  ULEA UR6, UR5, UR4, 0x18 ;  /* 0x0000000405067291 */ /* 0x004fc6000f8ec0ff */
[----:B------:R-:W-:-:S04]  /*2f10*/  SHF.L.U32 R3, R7, R2, RZ ;  /* 0x0000000207037219 */ /* 0x000fc800000006ff */
[----:B------:R-:W-:Y:S02]  /*2f20*/  LOP3.LUT R0, R3, R0, RZ, 0xfc, !PT ;  /* 0x0000000003007212 */ /* 0x000fe400078efcff */
[----:B------:R-:W2:Y:S02]  /*2f30*/  LDS R5, [UR6] ;  /* 0x00000006ff057984 */ /* 0x000ea40008000800 */
[C---:B------:R-:W-:Y:S02]  /*2f40*/  LOP3.LUT R2, R0.reuse, 0xffff, RZ, 0xc0, !PT ;  /* 0x0000ffff00027812 */ /* 0x040fe400078ec0ff */
[----:B--2---:R-:W-:-:S04]  /*2f50*/  LOP3.LUT R3, R0, 0xffff, R5, 0x80, !PT ;  /* 0x0000ffff00037812 */ /* 0x004fc800078e8005 */
[----:B------:R-:W-:-:S13]  /*2f60*/  ISETP.NE.AND P0, PT, R3, R2, PT ;  /* 0x000000020300720c */ /* 0x000fda0003f05270 */
[----:B------:R-:W-:Y:S05]  /*2f70*/  @P0 BRA `(.L_x_76) ;  /* 0x0000000000500947 */ /* 0x000fea0003800000 */
[----:B------:R-:W-:Y:S02]  /*2f80*/  SHF.R.U32.HI R5, RZ, 0x10, R5 ;  /* 0x00000010ff057819 */ /* 0x000fe40000011605 */
[----:B------:R-:W-:-:S04]  /*2f90*/  SHF.R.U32.HI R2, RZ, 0x10, R0 ;  /* 0x00000010ff027819 */ /* 0x000fc80000011600 */
[----:B------:R-:W-:-:S04]  /*2fa0*/  LOP3.LUT R5, R5, R2, RZ, 0xc0, !PT ;  /* 0x0000000205057212 */ /* 0x000fc800078ec0ff */
[----:B------:R-:W-:-:S13]  /*2fb0*/  ISETP.NE.AND P0, PT, R5, R2, PT ;  /* 0x000000020500720c */ /* 0x000fda0003f05270 */
[----:B------:R-:W-:Y:S05]  /*2fc0*/  @P0 BRA `(.L_x_77) ;  /* 0x0000000000300947 */ /* 0x000fea0003800000 */
[----:B------:R-:W-:Y:S01]  /*2fd0*/  R2UR UR4, R0 ;  /* 0x00000000000472ca */ /* 0x000fe200000e0000 */
[----:B------:R-:W-:Y:S01]  /*2fe0*/  VOTEU.ANY UR5, UPT, PT ;  /* 0x0000000000057886 */ /* 0x000fe200038e0100 */
[----:B------:R-:W2:Y:S01]  /*2ff0*/  S2R R0, SR_LANEID ;  /* 0x0000000000007919 */ /* 0x000ea20000000000 */
[----:B------:R-:W-:-:S10]  /*3000*/  UFLO.U32 UR5, UR5 ;  /* 0x00000005000572bd */ /* 0x000fd400080e0000 */
[----:B------:R-:W-:-:S06]  /*3010*/  ULOP3.LUT UR4, URZ, UR4, URZ, 0x33, !UPT ;  /* 0x00000004ff047292 */ /* 0x000fcc000f8e33ff */
[----:B------:R-:W-:-:S04]  /*3020*/  IMAD.U32 R2, RZ, RZ, UR4 ;  /* 0x00000004ff027e24 */ /* 0x000fc8000f8e00ff */
[----:B------:R-:W3:Y:S02]  /*3030*/  REDUX UR7, R2 ;  /* 0x00000000020773c4 */ /* 0x000ee40000000000 */
[----:B------:R4:W-:Y:S01]  /*3040*/  UTCATOMSWS.AND URZ, UR4 ;  /* 0x0000000400ff79e3 */ /* 0x0009e20008000000 */
[----:B--2---:R-:W-:Y:S01]  /*3050*/  ISETP.EQ.U32.AND P0, PT, R0, UR5, PT ;  /* 0x0000000500007c0c */ /* 0x004fe2000bf02070 */
[----:B---3--:R-:W-:-:S12]  /*3060*/  IMAD.U32 R0, RZ, RZ, UR7 ;  /* 0x00000007ff007e24 */ /* 0x008fd8000f8e00ff */
[----:B------:R4:W-:Y:S01]  /*3070*/  @P0 ATOMS.AND RZ, [UR6], R0 ;  /* 0x00000000ffff098c */ /* 0x0009e2000a800006 */
[----:B------:R-:W-:Y:S05]  /*3080*/  BRA `(.L_x_75) ;  /* 0x0000000000147947 */ /* 0x000fea0003800000 */
.L_x_77:
[----:B------:R-:W-:-:S07]  /*3090*/  MOV R2, 0x30b0 ;  /* 0x000030b000027802 */ /* 0x000fce0000000f00 */
[----:B-1----:R-:W-:Y:S05]  /*30a0*/  CALL.REL.NOINC `($__internal_0_$__cuda_sm10x_tcgen05_guardrail_trap_col_being_dealloced_not_returned_by_alloc) ;  /* 0x0000000000447944 */ /* 0x002fea0003c00000 */
[----:B------:R-:W-:Y:S05]  /*30b0*/  BRA `(.L_x_75) ;  /* 0x0000000000087947 */ /* 0x000fea0003800000 */
.L_x_76:
[----:B------:R-:W-:-:S07]  /*30c0*/  MOV R2, 0x30e0 ;  /* 0x000030e000027802 */ /* 0x000fce0000000f00 */
[----:B-1----:R-:W-:Y:S05]  /*30d0*/  CALL.REL.NOINC `($__internal_2_$__cuda_sm10x_tcgen05_guardrail_trap_unallocated_columns_being_dealloced) ;  /* 0x0000000000507944 */ /* 0x002fea0003c00000 */
.L_x_75:
[----:B------:R-:W-:Y:S01]  /*30e0*/  NOP ;  /* 0x0000000000007918 */ /* 0x000fe20000000000 */
[----:B----4-:R-:W-:Y:S05]  /*30f0*/  EXIT ;  /* 0x000000000000794d */ /* 0x010fea0003800000 */
.L_x_60:
[----:B------:R-:W2:Y:S02]  /*3100*/  SYNCS.PHASECHK.TRANS64.TRYWAIT P0, [UR8+0xc000], RZ ;  /* 0x00c000ffff0075a7 */ /* 0x000ea40008001108 */
[----:B--2---:R-:W-:Y:S05]  /*3110*/  @!P0 BRA `(.L_x_60) ;  /* 0xfffffffc00f88947 */ /* 0x004fea000383ffff */
[----:B------:R-:W-:Y:S05]  /*3120*/  BRA `(.L_x_78) ;  /* 0xffffffe800ac7947 */ /* 0x000fea000383ffff */
.L_x_62:
[----:B------:R-:W2:Y:S02]  /*3130*/  SYNCS.PHASECHK.TRANS64.TRYWAIT P1, [UR8+0xc020], RZ ;  /* 0x00c020ffff0075a7 */ /* 0x000ea40008021108 */
[----:B--2---:R-:W-:Y:S05]  /*3140*/  @!P1 BRA `(.L_x_62) ;  /* 0xfffffffc00f89947 */ /* 0x004fea000383ffff */
[----:B------:R-:W-:Y:S05]  /*3150*/  BRA `(.L_x_79) ;  /* 0xffffffec00007947 */ /* 0x000fea000383ffff */
.L_x_63:
[----:B------:R-:W3:Y:S02]  /*3160*/  SYNCS.PHASECHK.TRANS64.TRYWAIT P0, [UR16+0xc000], R4 ;  /* 0x00c00004ff0075a7 */ /* 0x000ee40008001110 */
[----:B---3--:R-:W-:Y:S05]  /*3170*/  @!P0 BRA `(.L_x_63) ;  /* 0xfffffffc00f88947 */ /* 0x008fea000383ffff */
[----:B------:R-:W-:Y:S05]  /*3180*/  BRA `(.L_x_80) ;  /* 0xffffffec00887947 */ /* 0x000fea000383ffff */
.L_x_65:
[----:B------:R-:W3:Y:S02]  /*3190*/  SYNCS.PHASECHK.TRANS64.TRYWAIT P0, [UR16+0xc020], R4 ;  /* 0x00c02004ff0075a7 */ /* 0x000ee40008001110 */
[----:B---3--:R-:W-:Y:S05]  /*31a0*/  @!P0 BRA `(.L_x_65) ;  /* 0xfffffffc00f88947 */ /* 0x008fea000383ffff */
[----:B------:R-:W-:Y:S05]  /*31b0*/  BRA `(.L_x_81) ;  /* 0xffffffec00d87947 */ /* 0x000fea000383ffff */
        .weak           $__internal_0_$__cuda_sm10x_tcgen05_guardrail_trap_col_being_dealloced_not_returned_by_alloc
        .type           $__internal_0_$__cuda_sm10x_tcgen05_guardrail_trap_col_being_dealloced_not_returned_by_alloc,@function
        .size           $__internal_0_$__cuda_sm10x_tcgen05_guardrail_trap_col_being_dealloced_not_returned_by_alloc,($__internal_1_$__cuda_sm10x_tcgen05_guardrail_trap_phase_invalid_during_alloc - $__internal_0_$__cuda_sm10x_tcgen05_guardrail_trap_col_being_dealloced_not_returned_by_alloc)
$__internal_0_$__cuda_sm10x_tcgen05_guardrail_trap_col_being_dealloced_not_returned_by_alloc:
[----:B------:R-:W-:Y:S05]  /*31c0*/  BPT.TRAP 0x1 ;  /* 0x000000040000795c */ /* 0x000fea0000300000 */
[----:B------:R-:W-:-:S04]  /*31d0*/  IMAD.MOV.U32 R3, RZ, RZ, 0x0 ;  /* 0x00000000ff037424 */ /* 0x000fc800078e00ff */
[----:B------:R-:W-:Y:S05]  /*31e0*/  RET.REL.NODEC R2 `(gluon_tcgen05) ;  /* 0xffffffcc02847950 */ /* 0x000fea0003c3ffff */
        .weak           $__internal_1_$__cuda_sm10x_tcgen05_guardrail_trap_phase_invalid_during_alloc
        .type           $__internal_1_$__cuda_sm10x_tcgen05_guardrail_trap_phase_invalid_during_alloc,@function
        .size           $__internal_1_$__cuda_sm10x_tcgen05_guardrail_trap_phase_invalid_during_alloc,($__internal_2_$__cuda_sm10x_tcgen05_guardrail_trap_unallocated_columns_being_dealloced - $__internal_1_$__cuda_sm10x_tcgen05_guardrail_trap_phase_invalid_during_alloc)
$__internal_1_$__cuda_sm10x_tcgen05_guardrail_trap_phase_invalid_during_alloc:
[----:B------:R-:W-:Y:S05]  /*31f0*/  BPT.TRAP 0x1 ;  /* 0x000000040000795c */ /* 0x000fea0000300000 */
[----:B------:R-:W-:-:S04]  /*3200*/  IMAD.MOV.U32 R3, RZ, RZ, 0x0 ;  /* 0x00000000ff037424 */ /* 0x000fc800078e00ff */
[----:B------:R-:W-:Y:S05]  /*3210*/  RET.REL.NODEC R2 `(gluon_tcgen05) ;  /* 0xffffffcc02787950 */ /* 0x000fea0003c3ffff */
        .weak           $__internal_2_$__cuda_sm10x_tcgen05_guardrail_trap_unallocated_columns_being_dealloced
        .type           $__internal_2_$__cuda_sm10x_tcgen05_guardrail_trap_unallocated_columns_being_dealloced,@function
        .size           $__internal_2_$__cuda_sm10x_tcgen05_guardrail_trap_unallocated_columns_being_dealloced,(.L_x_85 - $__internal_2_$__cuda_sm10x_tcgen05_guardrail_trap_unallocated_columns_being_dealloced)
$__internal_2_$__cuda_sm10x_tcgen05_guardrail_trap_unallocated_columns_being_dealloced:
[----:B------:R-:W-:Y:S05]  /*3220*/  BPT.TRAP 0x1 ;  /* 0x000000040000795c */ /* 0x000fea0000300000 */
[----:B------:R-:W-:-:S04]  /*3230*/  IMAD.MOV.U32 R3, RZ, RZ, 0x0 ;  /* 0x00000000ff037424 */ /* 0x000fc800078e00ff */
[----:B------:R-:W-:Y:S05]  /*3240*/  RET.REL.NODEC R2 `(gluon_tcgen05) ;  /* 0xffffffcc026c7950 */ /* 0x000fea0003c3ffff */
.L_x_82:
[----:B------:R-:W-:-:S00]  /*3250*/  BRA `(.L_x_82) ;  /* 0xfffffffc00fc7947 */ /* 0x000fc0000383ffff */
[----:B------:R-:W-:-:S00]  /*3260*/  NOP ;  /* 0x0000000000007918 */ /* 0x000fc00000000000 */
        /* <DEDUP_REMOVED lines=9> */
.L_x_85:


//--------------------- .nv.shared.gluon_tcgen05  --------------------------
	.section	.nv.shared.gluon_tcgen05,"aw",@nobits
	.sectionflags	@""
	.align	16
	.zero		1024


//--------------------- .nv.shared.reserved.0     --------------------------
	.section	.nv.shared.reserved.0,"aw",@nobits
	.align	8
	.weak		__nv_reservedSMEM_offset_0_alias
	.size		__nv_reservedSMEM_offset_0_alias, 0, 64
	.other		__nv_reservedSMEM_offset_0_alias,@"STO_CUDA_RESERVED_SHARED STV_DEFAULT"
__nv_reservedSMEM_offset_0_alias:
	.zero		0
.nv.shared.reserved.0:
	.zero		64
	.weak		__nv_reservedSMEM_allocation_phase
	.type		__nv_reservedSMEM_allocation_phase,@object
	.size		__nv_reservedSMEM_allocation_phase,(.L_0 - __nv_reservedSMEM_allocation_phase)
__nv_reservedSMEM_allocation_phase:
	.zero		1
.L_0:
	.zero		7
	.weak		__nv_reservedSMEM_devtool_atexit_pc
	.type		__nv_reservedSMEM_devtool_atexit_pc,@object
	.size		__nv_reservedSMEM_devtool_atexit_pc,(__nv_reservedSMEM_allocation_mask - __nv_reservedSMEM_devtool_atexit_pc)
__nv_reservedSMEM_devtool_atexit_pc:
	.zero		8
	.weak		__nv_reservedSMEM_allocation_mask
	.type		__nv_reservedSMEM_allocation_mask,@object
	.size		__nv_reservedSMEM_allocation_mask,(.L_2 - __nv_reservedSMEM_allocation_mask)
__nv_reservedSMEM_allocation_mask:
	.zero		4
.L_2:


//--------------------- .nv.constant0.gluon_tcgen05 --------------------------
	.section	.nv.constant0.gluon_tcgen05,"a",@progbits
	.sectionflags	@""
	.align	4
.nv.constant0.gluon_tcgen05:
	.zero		976


//--------------------- SYMBOLS --------------------------

	.type		.nv.reservedSmem.offset0,@object
	.size		.nv.reservedSmem.offset0,0x4
	.type		.nv.reservedSmem.cap,@object
	.size		.nv.reservedSmem.cap,0x4
